//
// Generated by NVIDIA NVVM Compiler
//
// Compiler Build ID: CL-36424714
// Cuda compilation tools, release 13.0, V13.0.88
// Based on NVVM 20.0.0
//

.version 9.0
.target sm_100
.address_size 64

	// .globl	_Z23computePolyCoefficientsPfS_S_S_S_S_PdS0_S0_ii
.const .align 4 .b8 gaussianBlur_filter[20] = {0, 0, 128, 61, 0, 0, 128, 62, 0, 0, 192, 62, 0, 0, 128, 62, 0, 0, 128, 61};
.const .align 4 .b8 c_g[44];
.const .align 4 .b8 c_xg[44];
.const .align 4 .b8 c_xxg[44];
.const .align 8 .f64 c_ig03;
.const .align 8 .f64 c_ig11;
.const .align 8 .f64 c_ig33;
.const .align 8 .f64 c_ig55;
// _ZZ19convolution1DKernelILi1ELi5EEvPfiiS0_iiiE10input_tile has been demoted
// _ZZ19convolution1DKernelILi1ELi5EEvPfiiS0_iiiE15horizontal_tile has been demoted

.visible .entry _Z23computePolyCoefficientsPfS_S_S_S_S_PdS0_S0_ii(
	.param .u64 .ptr .align 1 _Z23computePolyCoefficientsPfS_S_S_S_S_PdS0_S0_ii_param_0,
	.param .u64 .ptr .align 1 _Z23computePolyCoefficientsPfS_S_S_S_S_PdS0_S0_ii_param_1,
	.param .u64 .ptr .align 1 _Z23computePolyCoefficientsPfS_S_S_S_S_PdS0_S0_ii_param_2,
	.param .u64 .ptr .align 1 _Z23computePolyCoefficientsPfS_S_S_S_S_PdS0_S0_ii_param_3,
	.param .u64 .ptr .align 1 _Z23computePolyCoefficientsPfS_S_S_S_S_PdS0_S0_ii_param_4,
	.param .u64 .ptr .align 1 _Z23computePolyCoefficientsPfS_S_S_S_S_PdS0_S0_ii_param_5,
	.param .u64 .ptr .align 1 _Z23computePolyCoefficientsPfS_S_S_S_S_PdS0_S0_ii_param_6,
	.param .u64 .ptr .align 1 _Z23computePolyCoefficientsPfS_S_S_S_S_PdS0_S0_ii_param_7,
	.param .u64 .ptr .align 1 _Z23computePolyCoefficientsPfS_S_S_S_S_PdS0_S0_ii_param_8,
	.param .u32 _Z23computePolyCoefficientsPfS_S_S_S_S_PdS0_S0_ii_param_9,
	.param .u32 _Z23computePolyCoefficientsPfS_S_S_S_S_PdS0_S0_ii_param_10
)
{
	.reg .pred 	%p<4>;
	.reg .b32 	%r<16>;
	.reg .b32 	%f<10>;
	.reg .b64 	%rd<36>;
	.reg .b64 	%fd<23>;

	ld.param.u64 	%rd2, [_Z23computePolyCoefficientsPfS_S_S_S_S_PdS0_S0_ii_param_1];
	ld.param.u64 	%rd4, [_Z23computePolyCoefficientsPfS_S_S_S_S_PdS0_S0_ii_param_3];
	ld.param.u64 	%rd5, [_Z23computePolyCoefficientsPfS_S_S_S_S_PdS0_S0_ii_param_4];
	ld.param.u64 	%rd8, [_Z23computePolyCoefficientsPfS_S_S_S_S_PdS0_S0_ii_param_7];
	ld.param.u64 	%rd9, [_Z23computePolyCoefficientsPfS_S_S_S_S_PdS0_S0_ii_param_8];
	ld.param.u32 	%r3, [_Z23computePolyCoefficientsPfS_S_S_S_S_PdS0_S0_ii_param_9];
	ld.param.u32 	%r4, [_Z23computePolyCoefficientsPfS_S_S_S_S_PdS0_S0_ii_param_10];
	mov.u32 	%r6, %ctaid.x;
	mov.u32 	%r7, %ntid.x;
	mov.u32 	%r8, %tid.x;
	mad.lo.s32 	%r1, %r6, %r7, %r8;
	mov.u32 	%r9, %ctaid.y;
	mov.u32 	%r10, %ntid.y;
	mov.u32 	%r11, %tid.y;
	mad.lo.s32 	%r12, %r9, %r10, %r11;
	setp.ge.s32 	%p1, %r1, %r3;
	setp.ge.s32 	%p2, %r12, %r4;
	or.pred  	%p3, %p1, %p2;
	@%p3 bra 	$L__BB0_2;
	ld.param.u64 	%rd35, [_Z23computePolyCoefficientsPfS_S_S_S_S_PdS0_S0_ii_param_6];
	ld.param.u64 	%rd34, [_Z23computePolyCoefficientsPfS_S_S_S_S_PdS0_S0_ii_param_5];
	ld.param.u64 	%rd33, [_Z23computePolyCoefficientsPfS_S_S_S_S_PdS0_S0_ii_param_2];
	ld.param.u64 	%rd32, [_Z23computePolyCoefficientsPfS_S_S_S_S_PdS0_S0_ii_param_0];
	cvta.to.global.u64 	%rd10, %rd5;
	cvta.to.global.u64 	%rd11, %rd34;
	cvta.to.global.u64 	%rd12, %rd33;
	cvta.to.global.u64 	%rd13, %rd35;
	cvta.to.global.u64 	%rd14, %rd4;
	cvta.to.global.u64 	%rd15, %rd32;
	cvta.to.global.u64 	%rd16, %rd8;
	cvta.to.global.u64 	%rd17, %rd2;
	cvta.to.global.u64 	%rd18, %rd9;
	mad.lo.s32 	%r13, %r3, %r12, %r1;
	ld.const.f64 	%fd1, [c_ig55];
	mul.f64 	%fd2, %fd1, 0d3FE0000000000000;
	mul.wide.s32 	%rd19, %r13, 4;
	add.s64 	%rd20, %rd10, %rd19;
	ld.global.f32 	%f1, [%rd20];
	cvt.f64.f32 	%fd3, %f1;
	mul.f64 	%fd4, %fd2, %fd3;
	cvt.rn.f32.f64 	%f2, %fd4;
	ld.const.f64 	%fd5, [c_ig03];
	add.s64 	%rd21, %rd11, %rd19;
	ld.global.f32 	%f3, [%rd21];
	cvt.f64.f32 	%fd6, %f3;
	ld.const.f64 	%fd7, [c_ig33];
	add.s64 	%rd22, %rd12, %rd19;
	ld.global.f32 	%f4, [%rd22];
	cvt.f64.f32 	%fd8, %f4;
	mul.f64 	%fd9, %fd7, %fd8;
	fma.rn.f64 	%fd10, %fd5, %fd6, %fd9;
	shl.b32 	%r14, %r13, 2;
	mul.wide.s32 	%rd23, %r14, 8;
	add.s64 	%rd24, %rd13, %rd23;
	st.global.f64 	[%rd24], %fd10;
	cvt.f64.f32 	%fd11, %f2;
	st.global.f64 	[%rd24+8], %fd11;
	st.global.f64 	[%rd24+16], %fd11;
	ld.global.f32 	%f5, [%rd21];
	cvt.f64.f32 	%fd12, %f5;
	add.s64 	%rd25, %rd14, %rd19;
	ld.global.f32 	%f6, [%rd25];
	cvt.f64.f32 	%fd13, %f6;
	mul.f64 	%fd14, %fd7, %fd13;
	fma.rn.f64 	%fd15, %fd5, %fd12, %fd14;
	st.global.f64 	[%rd24+24], %fd15;
	add.s64 	%rd26, %rd15, %rd19;
	ld.global.f32 	%f7, [%rd26];
	cvt.f64.f32 	%fd16, %f7;
	ld.const.f64 	%fd17, [c_ig11];
	mul.f64 	%fd18, %fd17, %fd16;
	shl.b32 	%r15, %r13, 1;
	mul.wide.s32 	%rd27, %r15, 8;
	add.s64 	%rd28, %rd16, %rd27;
	st.global.f64 	[%rd28], %fd18;
	add.s64 	%rd29, %rd17, %rd19;
	ld.global.f32 	%f8, [%rd29];
	cvt.f64.f32 	%fd19, %f8;
	mul.f64 	%fd20, %fd17, %fd19;
	st.global.f64 	[%rd28+8], %fd20;
	ld.global.f32 	%f9, [%rd21];
	cvt.f64.f32 	%fd21, %f9;
	mul.f64 	%fd22, %fd5, %fd21;
	mul.wide.s32 	%rd30, %r13, 8;
	add.s64 	%rd31, %rd18, %rd30;
	st.global.f64 	[%rd31], %fd22;
$L__BB0_2:
	ret;

}
	// .globl	_Z19convolution1DKernelILi1ELi5EEvPfiiS0_iii
.visible .entry _Z19convolution1DKernelILi1ELi5EEvPfiiS0_iii(
	.param .u64 .ptr .align 1 _Z19convolution1DKernelILi1ELi5EEvPfiiS0_iii_param_0,
	.param .u32 _Z19convolution1DKernelILi1ELi5EEvPfiiS0_iii_param_1,
	.param .u32 _Z19convolution1DKernelILi1ELi5EEvPfiiS0_iii_param_2,
	.param .u64 .ptr .align 1 _Z19convolution1DKernelILi1ELi5EEvPfiiS0_iii_param_3,
	.param .u32 _Z19convolution1DKernelILi1ELi5EEvPfiiS0_iii_param_4,
	.param .u32 _Z19convolution1DKernelILi1ELi5EEvPfiiS0_iii_param_5,
	.param .u32 _Z19convolution1DKernelILi1ELi5EEvPfiiS0_iii_param_6
)
{
	.reg .pred 	%p<75>;
	.reg .b32 	%r<182>;
	.reg .b32 	%f<147>;
	.reg .b64 	%rd<31>;
	// demoted variable
	.shared .align 4 .b8 _ZZ19convolution1DKernelILi1ELi5EEvPfiiS0_iiiE10input_tile[7056];
	// demoted variable
	.shared .align 4 .b8 _ZZ19convolution1DKernelILi1ELi5EEvPfiiS0_iiiE15horizontal_tile[5376];
	ld.param.u64 	%rd5, [_Z19convolution1DKernelILi1ELi5EEvPfiiS0_iii_param_0];
	ld.param.u32 	%r55, [_Z19convolution1DKernelILi1ELi5EEvPfiiS0_iii_param_1];
	ld.param.u32 	%r56, [_Z19convolution1DKernelILi1ELi5EEvPfiiS0_iii_param_2];
	ld.param.u64 	%rd4, [_Z19convolution1DKernelILi1ELi5EEvPfiiS0_iii_param_3];
	ld.param.u32 	%r53, [_Z19convolution1DKernelILi1ELi5EEvPfiiS0_iii_param_4];
	ld.param.u32 	%r54, [_Z19convolution1DKernelILi1ELi5EEvPfiiS0_iii_param_5];
	ld.param.u32 	%r57, [_Z19convolution1DKernelILi1ELi5EEvPfiiS0_iii_param_6];
	cvta.to.global.u64 	%rd1, %rd5;
	mov.u32 	%r58, %ctaid.x;
	mov.u32 	%r1, %ntid.x;
	mul.lo.s32 	%r2, %r58, %r1;
	mov.u32 	%r3, %tid.x;
	add.s32 	%r4, %r2, %r3;
	mov.u32 	%r59, %ctaid.y;
	mov.u32 	%r5, %ntid.y;
	mul.lo.s32 	%r6, %r59, %r5;
	mov.u32 	%r7, %tid.y;
	add.s32 	%r8, %r6, %r7;
	setp.eq.s32 	%p4, %r57, 5;
	setp.eq.s32 	%p5, %r55, 2;
	mov.u64 	%rd6, c_g;
	mov.u64 	%rd7, c_xxg;
	selp.b64 	%rd8, %rd7, %rd6, %p5;
	setp.eq.s32 	%p6, %r55, 1;
	mov.u64 	%rd9, c_xg;
	selp.b64 	%rd10, %rd9, %rd8, %p6;
	mov.u64 	%rd11, gaussianBlur_filter;
	selp.b64 	%rd2, %rd11, %rd10, %p4;
	setp.eq.s32 	%p7, %r56, 2;
	selp.b64 	%rd12, %rd7, %rd6, %p7;
	setp.eq.s32 	%p8, %r56, 1;
	selp.b64 	%rd13, %rd9, %rd12, %p8;
	selp.b64 	%rd3, %rd11, %rd13, %p4;
	setp.gt.u32 	%p9, %r7, 41;
	@%p9 bra 	$L__BB1_23;
	add.s32 	%r9, %r3, %r1;
	max.u32 	%r60, %r9, 42;
	setp.lt.u32 	%p10, %r9, 42;
	selp.u32 	%r61, 1, 0, %p10;
	add.s32 	%r62, %r9, %r61;
	sub.s32 	%r63, %r60, %r62;
	div.u32 	%r64, %r63, %r1;
	add.s32 	%r10, %r64, %r61;
	and.b32  	%r11, %r10, 3;
	setp.gt.s32 	%p11, %r4, -1;
	setp.lt.s32 	%p12, %r4, %r54;
	and.pred  	%p1, %p11, %p12;
	add.s32 	%r12, %r4, %r1;
	setp.gt.s32 	%p13, %r12, -1;
	setp.lt.s32 	%p14, %r12, %r54;
	and.pred  	%p2, %p13, %p14;
	add.s32 	%r13, %r9, %r1;
	add.s32 	%r14, %r12, %r1;
	setp.gt.s32 	%p15, %r14, -1;
	setp.lt.s32 	%p16, %r14, %r54;
	and.pred  	%p3, %p15, %p16;
	add.s32 	%r15, %r13, %r1;
	not.pred 	%p20, %p1;
	not.pred 	%p24, %p2;
	not.pred 	%p28, %p3;
	mov.u32 	%r173, %r7;
$L__BB1_2:
	setp.gt.u32 	%p17, %r3, 41;
	@%p17 bra 	$L__BB1_22;
	setp.eq.s32 	%p18, %r11, 3;
	add.s32 	%r17, %r173, %r6;
	mul.lo.s32 	%r18, %r17, %r54;
	mov.u32 	%r65, _ZZ19convolution1DKernelILi1ELi5EEvPfiiS0_iiiE10input_tile;
	mad.lo.s32 	%r19, %r173, 168, %r65;
	mov.u32 	%r174, %r3;
	@%p18 bra 	$L__BB1_12;
	setp.ge.s32 	%p19, %r17, %r53;
	or.pred  	%p21, %p20, %p19;
	@%p21 bra 	$L__BB1_6;
	add.s32 	%r66, %r4, %r18;
	mul.wide.s32 	%rd14, %r66, 4;
	add.s64 	%rd15, %rd1, %rd14;
	ld.global.f32 	%f34, [%rd15];
	shl.b32 	%r67, %r3, 2;
	add.s32 	%r68, %r19, %r67;
	st.shared.f32 	[%r68], %f34;
$L__BB1_6:
	setp.eq.s32 	%p22, %r11, 0;
	mov.u32 	%r174, %r9;
	@%p22 bra 	$L__BB1_12;
	or.pred  	%p25, %p24, %p19;
	@%p25 bra 	$L__BB1_9;
	add.s32 	%r69, %r12, %r18;
	mul.wide.s32 	%rd16, %r69, 4;
	add.s64 	%rd17, %rd1, %rd16;
	ld.global.f32 	%f35, [%rd17];
	shl.b32 	%r70, %r9, 2;
	add.s32 	%r71, %r19, %r70;
	st.shared.f32 	[%r71], %f35;
$L__BB1_9:
	setp.eq.s32 	%p26, %r11, 1;
	mov.u32 	%r174, %r13;
	@%p26 bra 	$L__BB1_12;
	or.pred  	%p29, %p28, %p19;
	mov.u32 	%r174, %r15;
	@%p29 bra 	$L__BB1_12;
	add.s32 	%r72, %r14, %r18;
	mul.wide.s32 	%rd18, %r72, 4;
	add.s64 	%rd19, %rd1, %rd18;
	ld.global.f32 	%f36, [%rd19];
	shl.b32 	%r73, %r13, 2;
	add.s32 	%r74, %r19, %r73;
	st.shared.f32 	[%r74], %f36;
	mov.u32 	%r174, %r15;
$L__BB1_12:
	setp.lt.u32 	%p30, %r10, 3;
	@%p30 bra 	$L__BB1_22;
$L__BB1_13:
	setp.ge.s32 	%p31, %r17, %r53;
	add.s32 	%r22, %r174, %r2;
	setp.lt.s32 	%p32, %r22, 0;
	setp.ge.s32 	%p33, %r22, %r54;
	or.pred  	%p34, %p33, %p31;
	or.pred  	%p35, %p34, %p32;
	@%p35 bra 	$L__BB1_15;
	add.s32 	%r75, %r22, %r18;
	mul.wide.s32 	%rd20, %r75, 4;
	add.s64 	%rd21, %rd1, %rd20;
	ld.global.f32 	%f37, [%rd21];
	shl.b32 	%r76, %r174, 2;
	add.s32 	%r77, %r19, %r76;
	st.shared.f32 	[%r77], %f37;
$L__BB1_15:
	setp.ge.s32 	%p36, %r17, %r53;
	add.s32 	%r23, %r174, %r1;
	add.s32 	%r24, %r22, %r1;
	setp.lt.s32 	%p37, %r24, 0;
	setp.ge.s32 	%p38, %r24, %r54;
	or.pred  	%p39, %p38, %p36;
	or.pred  	%p40, %p39, %p37;
	@%p40 bra 	$L__BB1_17;
	add.s32 	%r78, %r24, %r18;
	mul.wide.s32 	%rd22, %r78, 4;
	add.s64 	%rd23, %rd1, %rd22;
	ld.global.f32 	%f38, [%rd23];
	shl.b32 	%r79, %r23, 2;
	add.s32 	%r80, %r19, %r79;
	st.shared.f32 	[%r80], %f38;
$L__BB1_17:
	setp.ge.s32 	%p41, %r17, %r53;
	add.s32 	%r25, %r23, %r1;
	add.s32 	%r26, %r24, %r1;
	setp.lt.s32 	%p42, %r26, 0;
	setp.ge.s32 	%p43, %r26, %r54;
	or.pred  	%p44, %p43, %p41;
	or.pred  	%p45, %p44, %p42;
	@%p45 bra 	$L__BB1_19;
	add.s32 	%r81, %r26, %r18;
	mul.wide.s32 	%rd24, %r81, 4;
	add.s64 	%rd25, %rd1, %rd24;
	ld.global.f32 	%f39, [%rd25];
	shl.b32 	%r82, %r25, 2;
	add.s32 	%r83, %r19, %r82;
	st.shared.f32 	[%r83], %f39;
$L__BB1_19:
	setp.ge.s32 	%p46, %r17, %r53;
	add.s32 	%r27, %r25, %r1;
	add.s32 	%r28, %r26, %r1;
	setp.lt.s32 	%p47, %r28, 0;
	setp.ge.s32 	%p48, %r28, %r54;
	or.pred  	%p49, %p48, %p46;
	or.pred  	%p50, %p49, %p47;
	@%p50 bra 	$L__BB1_21;
	add.s32 	%r84, %r28, %r18;
	mul.wide.s32 	%rd26, %r84, 4;
	add.s64 	%rd27, %rd1, %rd26;
	ld.global.f32 	%f40, [%rd27];
	shl.b32 	%r85, %r27, 2;
	add.s32 	%r86, %r19, %r85;
	st.shared.f32 	[%r86], %f40;
$L__BB1_21:
	add.s32 	%r174, %r27, %r1;
	setp.lt.u32 	%p51, %r174, 42;
	@%p51 bra 	$L__BB1_13;
$L__BB1_22:
	add.s32 	%r173, %r173, %r5;
	setp.lt.u32 	%p52, %r173, 42;
	@%p52 bra 	$L__BB1_2;
$L__BB1_23:
	setp.gt.u32 	%p53, %r7, 41;
	bar.sync 	0;
	@%p53 bra 	$L__BB1_32;
	add.s32 	%r31, %r3, %r1;
	max.u32 	%r87, %r31, 32;
	setp.lt.u32 	%p54, %r31, 32;
	selp.u32 	%r88, 1, 0, %p54;
	add.s32 	%r89, %r31, %r88;
	sub.s32 	%r90, %r87, %r89;
	div.u32 	%r32, %r90, %r1;
	add.s32 	%r91, %r32, %r88;
	and.b32  	%r33, %r91, 1;
	ld.const.f32 	%f1, [%rd3];
	ld.const.f32 	%f2, [%rd3+4];
	ld.const.f32 	%f3, [%rd3+8];
	ld.const.f32 	%f4, [%rd3+12];
	ld.const.f32 	%f5, [%rd3+16];
	shl.b32 	%r34, %r1, 1;
	shl.b32 	%r35, %r1, 3;
	mov.u32 	%r176, %r7;
$L__BB1_25:
	setp.gt.u32 	%p55, %r3, 31;
	@%p55 bra 	$L__BB1_31;
	setp.ne.s32 	%p56, %r33, 0;
	shl.b32 	%r92, %r176, 7;
	mov.u32 	%r93, _ZZ19convolution1DKernelILi1ELi5EEvPfiiS0_iiiE15horizontal_tile;
	add.s32 	%r37, %r93, %r92;
	mov.u32 	%r181, %r3;
	@%p56 bra 	$L__BB1_28;
	mov.u32 	%r94, _ZZ19convolution1DKernelILi1ELi5EEvPfiiS0_iiiE10input_tile;
	mad.lo.s32 	%r95, %r176, 168, %r94;
	shl.b32 	%r96, %r3, 2;
	add.s32 	%r97, %r95, %r96;
	ld.shared.f32 	%f41, [%r97];
	fma.rn.f32 	%f42, %f41, %f1, 0f00000000;
	ld.shared.f32 	%f43, [%r97+4];
	fma.rn.f32 	%f44, %f43, %f2, %f42;
	ld.shared.f32 	%f45, [%r97+8];
	fma.rn.f32 	%f46, %f45, %f3, %f44;
	ld.shared.f32 	%f47, [%r97+12];
	fma.rn.f32 	%f48, %f47, %f4, %f46;
	ld.shared.f32 	%f49, [%r97+16];
	fma.rn.f32 	%f50, %f49, %f5, %f48;
	ld.shared.f32 	%f51, [%r97+20];
	ld.const.f32 	%f52, [%rd3+20];
	fma.rn.f32 	%f53, %f51, %f52, %f50;
	ld.shared.f32 	%f54, [%r97+24];
	ld.const.f32 	%f55, [%rd3+24];
	fma.rn.f32 	%f56, %f54, %f55, %f53;
	ld.shared.f32 	%f57, [%r97+28];
	ld.const.f32 	%f58, [%rd3+28];
	fma.rn.f32 	%f59, %f57, %f58, %f56;
	ld.shared.f32 	%f60, [%r97+32];
	ld.const.f32 	%f61, [%rd3+32];
	fma.rn.f32 	%f62, %f60, %f61, %f59;
	ld.shared.f32 	%f63, [%r97+36];
	ld.const.f32 	%f64, [%rd3+36];
	fma.rn.f32 	%f65, %f63, %f64, %f62;
	ld.shared.f32 	%f66, [%r97+40];
	ld.const.f32 	%f67, [%rd3+40];
	fma.rn.f32 	%f68, %f66, %f67, %f65;
	add.s32 	%r98, %r3, %r176;
	shl.b32 	%r99, %r98, 2;
	and.b32  	%r100, %r99, 124;
	add.s32 	%r101, %r37, %r100;
	st.shared.f32 	[%r101], %f68;
	mov.u32 	%r181, %r31;
$L__BB1_28:
	setp.lt.u32 	%p57, %r31, 32;
	selp.s32 	%r102, -1, 0, %p57;
	setp.eq.s32 	%p58, %r32, %r102;
	@%p58 bra 	$L__BB1_31;
	ld.const.f32 	%f6, [%rd3+20];
	ld.const.f32 	%f7, [%rd3+24];
	ld.const.f32 	%f8, [%rd3+28];
	ld.const.f32 	%f9, [%rd3+32];
	ld.const.f32 	%f10, [%rd3+36];
	ld.const.f32 	%f11, [%rd3+40];
	add.s32 	%r180, %r181, %r176;
	add.s32 	%r179, %r180, %r1;
	shl.b32 	%r103, %r181, 2;
	mad.lo.s32 	%r104, %r176, 168, %r103;
	mov.u32 	%r105, _ZZ19convolution1DKernelILi1ELi5EEvPfiiS0_iiiE10input_tile;
	add.s32 	%r106, %r105, %r104;
	add.s32 	%r178, %r106, 20;
$L__BB1_30:
	ld.shared.f32 	%f69, [%r178+-20];
	fma.rn.f32 	%f70, %f69, %f1, 0f00000000;
	ld.shared.f32 	%f71, [%r178+-16];
	fma.rn.f32 	%f72, %f71, %f2, %f70;
	ld.shared.f32 	%f73, [%r178+-12];
	fma.rn.f32 	%f74, %f73, %f3, %f72;
	ld.shared.f32 	%f75, [%r178+-8];
	fma.rn.f32 	%f76, %f75, %f4, %f74;
	ld.shared.f32 	%f77, [%r178+-4];
	fma.rn.f32 	%f78, %f77, %f5, %f76;
	ld.shared.f32 	%f79, [%r178];
	fma.rn.f32 	%f80, %f79, %f6, %f78;
	ld.shared.f32 	%f81, [%r178+4];
	fma.rn.f32 	%f82, %f81, %f7, %f80;
	ld.shared.f32 	%f83, [%r178+8];
	fma.rn.f32 	%f84, %f83, %f8, %f82;
	ld.shared.f32 	%f85, [%r178+12];
	fma.rn.f32 	%f86, %f85, %f9, %f84;
	ld.shared.f32 	%f87, [%r178+16];
	fma.rn.f32 	%f88, %f87, %f10, %f86;
	ld.shared.f32 	%f89, [%r178+20];
	fma.rn.f32 	%f90, %f89, %f11, %f88;
	shl.b32 	%r107, %r180, 2;
	and.b32  	%r108, %r107, 124;
	add.s32 	%r109, %r37, %r108;
	st.shared.f32 	[%r109], %f90;
	shl.b32 	%r110, %r1, 2;
	add.s32 	%r111, %r178, %r110;
	ld.shared.f32 	%f91, [%r111+-20];
	fma.rn.f32 	%f92, %f91, %f1, 0f00000000;
	ld.shared.f32 	%f93, [%r111+-16];
	fma.rn.f32 	%f94, %f93, %f2, %f92;
	ld.shared.f32 	%f95, [%r111+-12];
	fma.rn.f32 	%f96, %f95, %f3, %f94;
	ld.shared.f32 	%f97, [%r111+-8];
	fma.rn.f32 	%f98, %f97, %f4, %f96;
	ld.shared.f32 	%f99, [%r111+-4];
	fma.rn.f32 	%f100, %f99, %f5, %f98;
	ld.shared.f32 	%f101, [%r111];
	fma.rn.f32 	%f102, %f101, %f6, %f100;
	ld.shared.f32 	%f103, [%r111+4];
	fma.rn.f32 	%f104, %f103, %f7, %f102;
	ld.shared.f32 	%f105, [%r111+8];
	fma.rn.f32 	%f106, %f105, %f8, %f104;
	ld.shared.f32 	%f107, [%r111+12];
	fma.rn.f32 	%f108, %f107, %f9, %f106;
	ld.shared.f32 	%f109, [%r111+16];
	fma.rn.f32 	%f110, %f109, %f10, %f108;
	ld.shared.f32 	%f111, [%r111+20];
	fma.rn.f32 	%f112, %f111, %f11, %f110;
	shl.b32 	%r112, %r179, 2;
	and.b32  	%r113, %r112, 124;
	add.s32 	%r114, %r37, %r113;
	st.shared.f32 	[%r114], %f112;
	add.s32 	%r181, %r181, %r34;
	add.s32 	%r180, %r180, %r34;
	add.s32 	%r179, %r179, %r34;
	add.s32 	%r178, %r178, %r35;
	setp.lt.u32 	%p59, %r181, 32;
	@%p59 bra 	$L__BB1_30;
$L__BB1_31:
	add.s32 	%r176, %r176, %r5;
	setp.lt.u32 	%p60, %r176, 42;
	@%p60 bra 	$L__BB1_25;
$L__BB1_32:
	setp.gt.u32 	%p61, %r7, 41;
	bar.sync 	0;
	shl.b32 	%r115, %r7, 7;
	mov.u32 	%r116, _ZZ19convolution1DKernelILi1ELi5EEvPfiiS0_iiiE15horizontal_tile;
	add.s32 	%r51, %r116, %r115;
	mov.f32 	%f137, 0f00000000;
	@%p61 bra 	$L__BB1_34;
	add.s32 	%r117, %r7, %r3;
	shl.b32 	%r118, %r117, 2;
	and.b32  	%r119, %r118, 124;
	add.s32 	%r120, %r51, %r119;
	ld.shared.f32 	%f114, [%r120];
	ld.const.f32 	%f115, [%rd2];
	fma.rn.f32 	%f137, %f114, %f115, 0f00000000;
$L__BB1_34:
	setp.gt.u32 	%p62, %r7, 40;
	@%p62 bra 	$L__BB1_36;
	add.s32 	%r121, %r7, %r3;
	shl.b32 	%r122, %r121, 2;
	add.s32 	%r123, %r122, 4;
	and.b32  	%r124, %r123, 124;
	add.s32 	%r125, %r51, %r124;
	ld.shared.f32 	%f116, [%r125+128];
	ld.const.f32 	%f117, [%rd2+4];
	fma.rn.f32 	%f137, %f116, %f117, %f137;
$L__BB1_36:
	setp.gt.u32 	%p63, %r7, 39;
	@%p63 bra 	$L__BB1_38;
	add.s32 	%r126, %r7, %r3;
	shl.b32 	%r127, %r126, 2;
	add.s32 	%r128, %r127, 8;
	and.b32  	%r129, %r128, 124;
	add.s32 	%r130, %r51, %r129;
	ld.shared.f32 	%f118, [%r130+256];
	ld.const.f32 	%f119, [%rd2+8];
	fma.rn.f32 	%f137, %f118, %f119, %f137;
$L__BB1_38:
	setp.gt.u32 	%p64, %r7, 38;
	@%p64 bra 	$L__BB1_40;
	add.s32 	%r131, %r7, %r3;
	shl.b32 	%r132, %r131, 2;
	add.s32 	%r133, %r132, 12;
	and.b32  	%r134, %r133, 124;
	add.s32 	%r135, %r51, %r134;
	ld.shared.f32 	%f120, [%r135+384];
	ld.const.f32 	%f121, [%rd2+12];
	fma.rn.f32 	%f137, %f120, %f121, %f137;
$L__BB1_40:
	setp.gt.u32 	%p65, %r7, 37;
	@%p65 bra 	$L__BB1_42;
	add.s32 	%r136, %r7, %r3;
	shl.b32 	%r137, %r136, 2;
	add.s32 	%r138, %r137, 16;
	and.b32  	%r139, %r138, 124;
	add.s32 	%r140, %r51, %r139;
	ld.shared.f32 	%f122, [%r140+512];
	ld.const.f32 	%f123, [%rd2+16];
	fma.rn.f32 	%f137, %f122, %f123, %f137;
$L__BB1_42:
	setp.gt.u32 	%p66, %r7, 36;
	@%p66 bra 	$L__BB1_44;
	add.s32 	%r141, %r7, %r3;
	shl.b32 	%r142, %r141, 2;
	add.s32 	%r143, %r142, 20;
	and.b32  	%r144, %r143, 124;
	add.s32 	%r145, %r51, %r144;
	ld.shared.f32 	%f124, [%r145+640];
	ld.const.f32 	%f125, [%rd2+20];
	fma.rn.f32 	%f137, %f124, %f125, %f137;
$L__BB1_44:
	setp.gt.u32 	%p67, %r7, 35;
	@%p67 bra 	$L__BB1_46;
	add.s32 	%r146, %r7, %r3;
	shl.b32 	%r147, %r146, 2;
	add.s32 	%r148, %r147, 24;
	and.b32  	%r149, %r148, 124;
	add.s32 	%r150, %r51, %r149;
	ld.shared.f32 	%f126, [%r150+768];
	ld.const.f32 	%f127, [%rd2+24];
	fma.rn.f32 	%f137, %f126, %f127, %f137;
$L__BB1_46:
	setp.gt.u32 	%p68, %r7, 34;
	@%p68 bra 	$L__BB1_48;
	add.s32 	%r151, %r7, %r3;
	shl.b32 	%r152, %r151, 2;
	add.s32 	%r153, %r152, 28;
	and.b32  	%r154, %r153, 124;
	add.s32 	%r155, %r51, %r154;
	ld.shared.f32 	%f128, [%r155+896];
	ld.const.f32 	%f129, [%rd2+28];
	fma.rn.f32 	%f137, %f128, %f129, %f137;
$L__BB1_48:
	setp.gt.u32 	%p69, %r7, 33;
	@%p69 bra 	$L__BB1_50;
	add.s32 	%r156, %r7, %r3;
	shl.b32 	%r157, %r156, 2;
	add.s32 	%r158, %r157, 32;
	and.b32  	%r159, %r158, 124;
	add.s32 	%r160, %r51, %r159;
	ld.shared.f32 	%f130, [%r160+1024];
	ld.const.f32 	%f131, [%rd2+32];
	fma.rn.f32 	%f137, %f130, %f131, %f137;
$L__BB1_50:
	setp.gt.u32 	%p70, %r7, 32;
	@%p70 bra 	$L__BB1_52;
	add.s32 	%r161, %r7, %r3;
	shl.b32 	%r162, %r161, 2;
	add.s32 	%r163, %r162, 36;
	and.b32  	%r164, %r163, 124;
	add.s32 	%r165, %r51, %r164;
	ld.shared.f32 	%f132, [%r165+1152];
	ld.const.f32 	%f133, [%rd2+36];
	fma.rn.f32 	%f137, %f132, %f133, %f137;
$L__BB1_52:
	setp.gt.u32 	%p71, %r7, 31;
	@%p71 bra 	$L__BB1_54;
	add.s32 	%r166, %r7, %r3;
	shl.b32 	%r167, %r166, 2;
	add.s32 	%r168, %r167, 40;
	and.b32  	%r169, %r168, 124;
	add.s32 	%r170, %r51, %r169;
	ld.shared.f32 	%f134, [%r170+1280];
	ld.const.f32 	%f135, [%rd2+40];
	fma.rn.f32 	%f137, %f134, %f135, %f137;
$L__BB1_54:
	add.s32 	%r52, %r54, -10;
	setp.ge.s32 	%p72, %r4, %r52;
	add.s32 	%r171, %r53, -10;
	setp.ge.s32 	%p73, %r8, %r171;
	or.pred  	%p74, %p72, %p73;
	@%p74 bra 	$L__BB1_56;
	mad.lo.s32 	%r172, %r52, %r8, %r4;
	cvta.to.global.u64 	%rd28, %rd4;
	mul.wide.s32 	%rd29, %r172, 4;
	add.s64 	%rd30, %rd28, %rd29;
	st.global.f32 	[%rd30], %f137;
$L__BB1_56:
	ret;

}


// ===== COMPILED SASS (sm_100) =====

	.target	sm_100

	.elftype	@"ET_EXEC"


//--------------------- .note.nv.tkinfo           --------------------------
	.section	.note.nv.tkinfo,"",@"SHT_NOTE"
	.sectionflags	@"SHF_NOTE_NV_TKINFO"
	.tkinfo
        /*0018*/ 	.word	0x00000002
        /*0030*/ 	.string	""
        /*0030*/ 	.string	"ptxas"
        /*0030*/ 	.string	"Cuda compilation tools, release 13.0, V13.0.88"
        /*0030*/ 	.string	"Build cuda_13.0.r13.0/compiler.36424714_0"
        /*0030*/ 	.string	"-arch sm_100 -m 64 "



//--------------------- .note.nv.cuinfo           --------------------------
	.section	.note.nv.cuinfo,"",@"SHT_NOTE"
	.sectionflags	@"SHF_NOTE_NV_CUINFO"
        /*0018*/ 	.short	0x0002
        /*001a*/ 	.short	0x0064
        /*001c*/ 	.short	0x0082
	.zero		2


//--------------------- .nv.info                  --------------------------
	.section	.nv.info,"",@"SHT_CUDA_INFO"
	.align	4


	//----- nvinfo : EIATTR_REGCOUNT
	.align		4
        /*0000*/ 	.byte	0x04, 0x2f
        /*0002*/ 	.short	(.L_9 - .L_8)
	.align		4
.L_8:
        /*0004*/ 	.word	index@(_Z23computePolyCoefficientsPfS_S_S_S_S_PdS0_S0_ii)
        /*0008*/ 	.word	0x00000018


	//----- nvinfo : EIATTR_FRAME_SIZE
	.align		4
.L_9:
        /*000c*/ 	.byte	0x04, 0x11
        /*000e*/ 	.short	(.L_11 - .L_10)
	.align		4
.L_10:
        /*0010*/ 	.word	index@(_Z23computePolyCoefficientsPfS_S_S_S_S_PdS0_S0_ii)
        /*0014*/ 	.word	0x00000000


	//----- nvinfo : EIATTR_REGCOUNT
	.align		4
.L_11:
        /*0018*/ 	.byte	0x04, 0x2f
        /*001a*/ 	.short	(.L_13 - .L_12)
	.align		4
.L_12:
        /*001c*/ 	.word	index@(_Z19convolution1DKernelILi1ELi5EEvPfiiS0_iii)
        /*0020*/ 	.word	0x00000020


	//----- nvinfo : EIATTR_FRAME_SIZE
	.align		4
.L_13:
        /*0024*/ 	.byte	0x04, 0x11
        /*0026*/ 	.short	(.L_15 - .L_14)
	.align		4
.L_14:
        /*0028*/ 	.word	index@(_Z19convolution1DKernelILi1ELi5EEvPfiiS0_iii)
        /*002c*/ 	.word	0x00000000


	//----- nvinfo : EIATTR_MIN_STACK_SIZE
	.align		4
.L_15:
        /*0030*/ 	.byte	0x04, 0x12
        /*0032*/ 	.short	(.L_17 - .L_16)
	.align		4
.L_16:
        /*0034*/ 	.word	index@(_Z19convolution1DKernelILi1ELi5EEvPfiiS0_iii)
        /*0038*/ 	.word	0x00000000


	//----- nvinfo : EIATTR_MIN_STACK_SIZE
	.align		4
.L_17:
        /*003c*/ 	.byte	0x04, 0x12
        /*003e*/ 	.short	(.L_19 - .L_18)
	.align		4
.L_18:
        /*0040*/ 	.word	index@(_Z23computePolyCoefficientsPfS_S_S_S_S_PdS0_S0_ii)
        /*0044*/ 	.word	0x00000000
.L_19:


//--------------------- .nv.compat                --------------------------
	.section	.nv.compat,"",@"SHT_CUDA_COMPAT_INFO"
	.align	4
        /*0000*/ 	.byte	0x02, 0x09, 0x00, 0x00, 0x02, 0x02, 0x01, 0x00, 0x02, 0x05, 0x05, 0x00, 0x03, 0x07, 0x01, 0x01
        /*0010*/ 	.byte	0x02, 0x03, 0x00, 0x00, 0x02, 0x06, 0x01, 0x00, 0x04, 0x0b, 0x08, 0x00, 0x01, 0x00, 0x00, 0x00
        /*0020*/ 	.byte	0x00, 0x00, 0x00, 0x00


//--------------------- .nv.info._Z19convolution1DKernelILi1ELi5EEvPfiiS0_iii --------------------------
	.section	.nv.info._Z19convolution1DKernelILi1ELi5EEvPfiiS0_iii,"",@"SHT_CUDA_INFO"
	.sectionflags	@""
	.align	4


	//----- nvinfo : EIATTR_CUDA_API_VERSION
	.align		4
        /*0000*/ 	.byte	0x04, 0x37
        /*0002*/ 	.short	(.L_21 - .L_20)
.L_20:
        /*0004*/ 	.word	0x00000082


	//----- nvinfo : EIATTR_KPARAM_INFO
	.align		4
.L_21:
        /*0008*/ 	.byte	0x04, 0x17
        /*000a*/ 	.short	(.L_23 - .L_22)
.L_22:
        /*000c*/ 	.word	0x00000000
        /*0010*/ 	.short	0x0006
        /*0012*/ 	.short	0x0020
        /*0014*/ 	.byte	0x00, 0xf0, 0x11, 0x00


	//----- nvinfo : EIATTR_KPARAM_INFO
	.align		4
.L_23:
        /*0018*/ 	.byte	0x04, 0x17
        /*001a*/ 	.short	(.L_25 - .L_24)
.L_24:
        /*001c*/ 	.word	0x00000000
        /*0020*/ 	.short	0x0005
        /*0022*/ 	.short	0x001c
        /*0024*/ 	.byte	0x00, 0xf0, 0x11, 0x00


	//----- nvinfo : EIATTR_KPARAM_INFO
	.align		4
.L_25:
        /*0028*/ 	.byte	0x04, 0x17
        /*002a*/ 	.short	(.L_27 - .L_26)
.L_26:
        /*002c*/ 	.word	0x00000000
        /*0030*/ 	.short	0x0004
        /*0032*/ 	.short	0x0018
        /*0034*/ 	.byte	0x00, 0xf0, 0x11, 0x00


	//----- nvinfo : EIATTR_KPARAM_INFO
	.align		4
.L_27:
        /*0038*/ 	.byte	0x04, 0x17
        /*003a*/ 	.short	(.L_29 - .L_28)
.L_28:
        /*003c*/ 	.word	0x00000000
        /*0040*/ 	.short	0x0003
        /*0042*/ 	.short	0x0010
        /*0044*/ 	.byte	0x00, 0xf5, 0x21, 0x00


	//----- nvinfo : EIATTR_KPARAM_INFO
	.align		4
.L_29:
        /*0048*/ 	.byte	0x04, 0x17
        /*004a*/ 	.short	(.L_31 - .L_30)
.L_30:
        /*004c*/ 	.word	0x00000000
        /*0050*/ 	.short	0x0002
        /*0052*/ 	.short	0x000c
        /*0054*/ 	.byte	0x00, 0xf0, 0x11, 0x00


	//----- nvinfo : EIATTR_KPARAM_INFO
	.align		4
.L_31:
        /*0058*/ 	.byte	0x04, 0x17
        /*005a*/ 	.short	(.L_33 - .L_32)
.L_32:
        /*005c*/ 	.word	0x00000000
        /*0060*/ 	.short	0x0001
        /*0062*/ 	.short	0x0008
        /*0064*/ 	.byte	0x00, 0xf0, 0x11, 0x00


	//----- nvinfo : EIATTR_KPARAM_INFO
	.align		4
.L_33:
        /*0068*/ 	.byte	0x04, 0x17
        /*006a*/ 	.short	(.L_35 - .L_34)
.L_34:
        /*006c*/ 	.word	0x00000000
        /*0070*/ 	.short	0x0000
        /*0072*/ 	.short	0x0000
        /*0074*/ 	.byte	0x00, 0xf5, 0x21, 0x00


	//----- nvinfo : EIATTR_SPARSE_MMA_MASK
	.align		4
.L_35:
        /*0078*/ 	.byte	0x03, 0x50
        /*007a*/ 	.short	0x0000


	//----- nvinfo : EIATTR_MAXREG_COUNT
	.align		4
        /*007c*/ 	.byte	0x03, 0x1b
        /*007e*/ 	.short	0x00ff


	//----- nvinfo : EIATTR_NUM_BARRIERS
	.align		4
        /*0080*/ 	.byte	0x02, 0x4c
        /*0082*/ 	.byte	0x01
	.zero		1


	//----- nvinfo : EIATTR_MERCURY_ISA_VERSION
	.align		4
        /*0084*/ 	.byte	0x03, 0x5f
        /*0086*/ 	.short	0x0101


	//----- nvinfo : EIATTR_VRC_CTA_INIT_COUNT
	.align		4
        /*0088*/ 	.byte	0x02, 0x4a
	.zero		1
	.zero		1


	//----- nvinfo : EIATTR_EXIT_INSTR_OFFSETS
	.align		4
        /*008c*/ 	.byte	0x04, 0x1c
        /*008e*/ 	.short	(.L_37 - .L_36)


	//   ....[0]....
.L_36:
        /*0090*/ 	.word	0x00001b30


	//   ....[1]....
        /*0094*/ 	.word	0x00001bf0


	//----- nvinfo : EIATTR_CRS_STACK_SIZE
	.align		4
.L_37:
        /*0098*/ 	.byte	0x04, 0x1e
        /*009a*/ 	.short	(.L_39 - .L_38)
.L_38:
        /*009c*/ 	.word	0x00000000


	//----- nvinfo : EIATTR_CBANK_PARAM_SIZE
	.align		4
.L_39:
        /*00a0*/ 	.byte	0x03, 0x19
        /*00a2*/ 	.short	0x0024


	//----- nvinfo : EIATTR_PARAM_CBANK
	.align		4
        /*00a4*/ 	.byte	0x04, 0x0a
        /*00a6*/ 	.short	(.L_41 - .L_40)
	.align		4
.L_40:
        /*00a8*/ 	.word	index@(.nv.constant0._Z19convolution1DKernelILi1ELi5EEvPfiiS0_iii)
        /*00ac*/ 	.short	0x0380
        /*00ae*/ 	.short	0x0024


	//----- nvinfo : EIATTR_SW_WAR
	.align		4
.L_41:
        /*00b0*/ 	.byte	0x04, 0x36
        /*00b2*/ 	.short	(.L_43 - .L_42)
.L_42:
        /*00b4*/ 	.word	0x00000008
.L_43:


//--------------------- .nv.info._Z23computePolyCoefficientsPfS_S_S_S_S_PdS0_S0_ii --------------------------
	.section	.nv.info._Z23computePolyCoefficientsPfS_S_S_S_S_PdS0_S0_ii,"",@"SHT_CUDA_INFO"
	.sectionflags	@""
	.align	4


	//----- nvinfo : EIATTR_CUDA_API_VERSION
	.align		4
        /*0000*/ 	.byte	0x04, 0x37
        /*0002*/ 	.short	(.L_45 - .L_44)
.L_44:
        /*0004*/ 	.word	0x00000082


	//----- nvinfo : EIATTR_KPARAM_INFO
	.align		4
.L_45:
        /*0008*/ 	.byte	0x04, 0x17
        /*000a*/ 	.short	(.L_47 - .L_46)
.L_46:
        /*000c*/ 	.word	0x00000000
        /*0010*/ 	.short	0x000a
        /*0012*/ 	.short	0x004c
        /*0014*/ 	.byte	0x00, 0xf0, 0x11, 0x00


	//----- nvinfo : EIATTR_KPARAM_INFO
	.align		4
.L_47:
        /*0018*/ 	.byte	0x04, 0x17
        /*001a*/ 	.short	(.L_49 - .L_48)
.L_48:
        /*001c*/ 	.word	0x00000000
        /*0020*/ 	.short	0x0009
        /*0022*/ 	.short	0x0048
        /*0024*/ 	.byte	0x00, 0xf0, 0x11, 0x00


	//----- nvinfo : EIATTR_KPARAM_INFO
	.align		4
.L_49:
        /*0028*/ 	.byte	0x04, 0x17
        /*002a*/ 	.short	(.L_51 - .L_50)
.L_50:
        /*002c*/ 	.word	0x00000000
        /*0030*/ 	.short	0x0008
        /*0032*/ 	.short	0x0040
        /*0034*/ 	.byte	0x00, 0xf5, 0x21, 0x00


	//----- nvinfo : EIATTR_KPARAM_INFO
	.align		4
.L_51:
        /*0038*/ 	.byte	0x04, 0x17
        /*003a*/ 	.short	(.L_53 - .L_52)
.L_52:
        /*003c*/ 	.word	0x00000000
        /*0040*/ 	.short	0x0007
        /*0042*/ 	.short	0x0038
        /*0044*/ 	.byte	0x00, 0xf5, 0x21, 0x00


	//----- nvinfo : EIATTR_KPARAM_INFO
	.align		4
.L_53:
        /*0048*/ 	.byte	0x04, 0x17
        /*004a*/ 	.short	(.L_55 - .L_54)
.L_54:
        /*004c*/ 	.word	0x00000000
        /*0050*/ 	.short	0x0006
        /*0052*/ 	.short	0x0030
        /*0054*/ 	.byte	0x00, 0xf5, 0x21, 0x00


	//----- nvinfo : EIATTR_KPARAM_INFO
	.align		4
.L_55:
        /*0058*/ 	.byte	0x04, 0x17
        /*005a*/ 	.short	(.L_57 - .L_56)
.L_56:
        /*005c*/ 	.word	0x00000000
        /*0060*/ 	.short	0x0005
        /*0062*/ 	.short	0x0028
        /*0064*/ 	.byte	0x00, 0xf5, 0x21, 0x00


	//----- nvinfo : EIATTR_KPARAM_INFO
	.align		4
.L_57:
        /*0068*/ 	.byte	0x04, 0x17
        /*006a*/ 	.short	(.L_59 - .L_58)
.L_58:
        /*006c*/ 	.word	0x00000000
        /*0070*/ 	.short	0x0004
        /*0072*/ 	.short	0x0020
        /*0074*/ 	.byte	0x00, 0xf5, 0x21, 0x00


	//----- nvinfo : EIATTR_KPARAM_INFO
	.align		4
.L_59:
        /*0078*/ 	.byte	0x04, 0x17
        /*007a*/ 	.short	(.L_61 - .L_60)
.L_60:
        /*007c*/ 	.word	0x00000000
        /*0080*/ 	.short	0x0003
        /*0082*/ 	.short	0x0018
        /*0084*/ 	.byte	0x00, 0xf5, 0x21, 0x00


	//----- nvinfo : EIATTR_KPARAM_INFO
	.align		4
.L_61:
        /*0088*/ 	.byte	0x04, 0x17
        /*008a*/ 	.short	(.L_63 - .L_62)
.L_62:
        /*008c*/ 	.word	0x00000000
        /*0090*/ 	.short	0x0002
        /*0092*/ 	.short	0x0010
        /*0094*/ 	.byte	0x00, 0xf5, 0x21, 0x00


	//----- nvinfo : EIATTR_KPARAM_INFO
	.align		4
.L_63:
        /*0098*/ 	.byte	0x04, 0x17
        /*009a*/ 	.short	(.L_65 - .L_64)
.L_64:
        /*009c*/ 	.word	0x00000000
        /*00a0*/ 	.short	0x0001
        /*00a2*/ 	.short	0x0008
        /*00a4*/ 	.byte	0x00, 0xf5, 0x21, 0x00


	//----- nvinfo : EIATTR_KPARAM_INFO
	.align		4
.L_65:
        /*00a8*/ 	.byte	0x04, 0x17
        /*00aa*/ 	.short	(.L_67 - .L_66)
.L_66:
        /*00ac*/ 	.word	0x00000000
        /*00b0*/ 	.short	0x0000
        /*00b2*/ 	.short	0x0000
        /*00b4*/ 	.byte	0x00, 0xf5, 0x21, 0x00


	//----- nvinfo : EIATTR_SPARSE_MMA_MASK
	.align		4
.L_67:
        /*00b8*/ 	.byte	0x03, 0x50
        /*00ba*/ 	.short	0x0000


	//----- nvinfo : EIATTR_MAXREG_COUNT
	.align		4
        /*00bc*/ 	.byte	0x03, 0x1b
        /*00be*/ 	.short	0x00ff


	//----- nvinfo : EIATTR_MERCURY_ISA_VERSION
	.align		4
        /*00c0*/ 	.byte	0x03, 0x5f
        /*00c2*/ 	.short	0x0101


	//----- nvinfo : EIATTR_VRC_CTA_INIT_COUNT
	.align		4
        /*00c4*/ 	.byte	0x02, 0x4a
	.zero		1
	.zero		1


	//----- nvinfo : EIATTR_EXIT_INSTR_OFFSETS
	.align		4
        /*00c8*/ 	.byte	0x04, 0x1c
        /*00ca*/ 	.short	(.L_69 - .L_68)


	//   ....[0]....
.L_68:
        /*00cc*/ 	.word	0x000000c0


	//   ....[1]....
        /*00d0*/ 	.word	0x00000480


	//----- nvinfo : EIATTR_CBANK_PARAM_SIZE
	.align		4
.L_69:
        /*00d4*/ 	.byte	0x03, 0x19
        /*00d6*/ 	.short	0x0050


	//----- nvinfo : EIATTR_PARAM_CBANK
	.align		4
        /*00d8*/ 	.byte	0x04, 0x0a
        /*00da*/ 	.short	(.L_71 - .L_70)
	.align		4
.L_70:
        /*00dc*/ 	.word	index@(.nv.constant0._Z23computePolyCoefficientsPfS_S_S_S_S_PdS0_S0_ii)
        /*00e0*/ 	.short	0x0380
        /*00e2*/ 	.short	0x0050


	//----- nvinfo : EIATTR_SW_WAR
	.align		4
.L_71:
        /*00e4*/ 	.byte	0x04, 0x36
        /*00e6*/ 	.short	(.L_73 - .L_72)
.L_72:
        /*00e8*/ 	.word	0x00000008
.L_73:


//--------------------- .nv.callgraph             --------------------------
	.section	.nv.callgraph,"",@"SHT_CUDA_CALLGRAPH"
	.align	4
	.sectionentsize	8
	.align		4
        /*0000*/ 	.word	0x00000000
	.align		4
        /*0004*/ 	.word	0xffffffff
	.align		4
        /*0008*/ 	.word	0x00000000
	.align		4
        /*000c*/ 	.word	0xfffffffe
	.align		4
        /*0010*/ 	.word	0x00000000
	.align		4
        /*0014*/ 	.word	0xfffffffd
	.align		4
        /*0018*/ 	.word	0x00000000
	.align		4
        /*001c*/ 	.word	0xfffffffc


//--------------------- .nv.constant3             --------------------------
	.section	.nv.constant3,"a",@progbits
	.align	8
.nv.constant3:
	.type		gaussianBlur_filter,@object
	.size		gaussianBlur_filter,(c_g - gaussianBlur_filter)
gaussianBlur_filter:
        /*0000*/ 	.byte	0x00, 0x00, 0x80, 0x3d, 0x00, 0x00, 0x80, 0x3e, 0x00, 0x00, 0xc0, 0x3e, 0x00, 0x00, 0x80, 0x3e
        /*0010*/ 	.byte	0x00, 0x00, 0x80, 0x3d
	.type		c_g,@object
	.size		c_g,(c_xg - c_g)
c_g:
	.zero		44
	.type		c_xg,@object
	.size		c_xg,(c_xxg - c_xg)
c_xg:
	.zero		44
	.type		c_xxg,@object
	.size		c_xxg,(c_ig03 - c_xxg)
c_xxg:
	.zero		44
	.type		c_ig03,@object
	.size		c_ig03,(c_ig11 - c_ig03)
c_ig03:
	.zero		8
	.type		c_ig11,@object
	.size		c_ig11,(c_ig33 - c_ig11)
c_ig11:
	.zero		8
	.type		c_ig33,@object
	.size		c_ig33,(c_ig55 - c_ig33)
c_ig33:
	.zero		8
	.type		c_ig55,@object
	.size		c_ig55,(.L_7 - c_ig55)
c_ig55:
	.zero		8
.L_7:


//--------------------- .text._Z19convolution1DKernelILi1ELi5EEvPfiiS0_iii --------------------------
	.section	.text._Z19convolution1DKernelILi1ELi5EEvPfiiS0_iii,"ax",@progbits
	.align	128
        .global         _Z19convolution1DKernelILi1ELi5EEvPfiiS0_iii
        .type           _Z19convolution1DKernelILi1ELi5EEvPfiiS0_iii,@function
        .size           _Z19convolution1DKernelILi1ELi5EEvPfiiS0_iii,(.L_x_22 - _Z19convolution1DKernelILi1ELi5EEvPfiiS0_iii)
        .other          _Z19convolution1DKernelILi1ELi5EEvPfiiS0_iii,@"STO_CUDA_ENTRY STV_DEFAULT"
_Z19convolution1DKernelILi1ELi5EEvPfiiS0_iii:
.text._Z19convolution1DKernelILi1ELi5EEvPfiiS0_iii:
[----:B------:R-:W-:Y:S01]  /*0000*/  LDC R1, c[0x0][0x37c] ;  /* 0x0000df00ff017b82 */ /* 0x000fe20000000800 */
[----:B------:R-:W0:Y:S07]  /*0010*/  S2R R0, SR_TID.Y ;  /* 0x0000000000007919 */ /* 0x000e2e0000002200 */
[----:B------:R-:W1:Y:S01]  /*0020*/  S2UR UR4, SR_CTAID.Y ;  /* 0x00000000000479c3 */ /* 0x000e620000002600 */
[----:B------:R-:W2:Y:S01]  /*0030*/  LDCU.64 UR8, c[0x0][0x358] ;  /* 0x00006b00ff0877ac */ /* 0x000ea20008000a00 */
[----:B------:R-:W-:Y:S01]  /*0040*/  BSSY.RECONVERGENT B2, `(.L_x_0) ;  /* 0x000009a000027945 */ /* 0x000fe20003800200 */
[----:B------:R-:W3:Y:S05]  /*0050*/  S2R R2, SR_TID.X ;  /* 0x0000000000027919 */ /* 0x000eea0000002100 */
[----:B------:R-:W4:Y:S08]  /*0060*/  S2UR UR5, SR_CTAID.X ;  /* 0x00000000000579c3 */ /* 0x000f300000002500 */
[----:B------:R-:W4:Y:S01]  /*0070*/  LDC R3, c[0x0][0x360] ;  /* 0x0000d800ff037b82 */ /* 0x000f220000000800 */
[----:B------:R-:W1:Y:S01]  /*0080*/  LDCU UR10, c[0x0][0x364] ;  /* 0x00006c80ff0a77ac */ /* 0x000e620008000800 */
[----:B0-----:R-:W-:Y:S01]  /*0090*/  ISETP.GT.U32.AND P0, PT, R0, 0x29, PT ;  /* 0x000000290000780c */ /* 0x001fe20003f04070 */
[----:B-1----:R-:W-:Y:S01]  /*00a0*/  UIMAD UR4, UR4, UR10, URZ ;  /* 0x0000000a040472a4 */ /* 0x002fe2000f8e02ff */
[----:B----4-:R-:W-:-:S05]  /*00b0*/  IMAD R5, R3, UR5, RZ ;  /* 0x0000000503057c24 */ /* 0x010fca000f8e02ff */
[----:B------:R-:W-:Y:S02]  /*00c0*/  VIADD R7, R0, UR4 ;  /* 0x0000000400077c36 */ /* 0x000fe40008000000 */
[----:B---3--:R-:W-:-:S04]  /*00d0*/  IMAD.IADD R4, R5, 0x1, R2 ;  /* 0x0000000105047824 */ /* 0x008fc800078e0202 */
[----:B--2---:R-:W-:Y:S05]  /*00e0*/  @P0 BRA `(.L_x_1) ;  /* 0x00000008003c0947 */ /* 0x004fea0003800000 */
[----:B------:R-:W0:Y:S01]  /*00f0*/  I2F.U32.RP R10, R3 ;  /* 0x00000003000a7306 */ /* 0x000e220000209000 */
[C---:B------:R-:W-:Y:S01]  /*0100*/  IMAD.IADD R6, R3.reuse, 0x1, R2 ;  /* 0x0000000103067824 */ /* 0x040fe200078e0202 */
[----:B------:R-:W-:Y:S01]  /*0110*/  ISETP.NE.U32.AND P3, PT, R3, RZ, PT ;  /* 0x000000ff0300720c */ /* 0x000fe20003f65070 */
[----:B------:R-:W1:Y:S01]  /*0120*/  LDCU UR5, c[0x0][0x39c] ;  /* 0x00007380ff0577ac */ /* 0x000e620008000800 */
[----:B------:R-:W-:Y:S02]  /*0130*/  IMAD.MOV.U32 R18, RZ, RZ, R0 ;  /* 0x000000ffff127224 */ /* 0x000fe400078e0000 */
[C---:B------:R-:W-:Y:S02]  /*0140*/  ISETP.GE.U32.AND P0, PT, R6.reuse, 0x2a, PT ;  /* 0x0000002a0600780c */ /* 0x040fe40003f06070 */
[----:B------:R-:W-:Y:S02]  /*0150*/  VIMNMX.U32 R11, PT, PT, R6, 0x2a, !PT ;  /* 0x0000002a060b7848 */ /* 0x000fe40007fe0000 */
[----:B------:R-:W-:Y:S01]  /*0160*/  SEL R12, RZ, 0x1, P0 ;  /* 0x00000001ff0c7807 */ /* 0x000fe20000000000 */
[----:B0-----:R-:W0:Y:S02]  /*0170*/  MUFU.RCP R10, R10 ;  /* 0x0000000a000a7308 */ /* 0x001e240000001000 */
[----:B0-----:R-:W-:Y:S01]  /*0180*/  VIADD R9, R10, 0xffffffe ;  /* 0x0ffffffe0a097836 */ /* 0x001fe20000000000 */
[----:B------:R-:W-:-:S04]  /*0190*/  IADD3 R10, PT, PT, R6, R3, RZ ;  /* 0x00000003060a7210 */ /* 0x000fc80007ffe0ff */
[----:B------:R-:W-:Y:S01]  /*01a0*/  IADD3 R19, PT, PT, R10, R3, RZ ;  /* 0x000000030a137210 */ /* 0x000fe20007ffe0ff */
[----:B------:R-:W0:Y:S02]  /*01b0*/  F2I.FTZ.U32.TRUNC.NTZ R9, R9 ;  /* 0x0000000900097305 */ /* 0x000e24000021f000 */
[----:B0-----:R-:W-:-:S05]  /*01c0*/  IADD3 R8, PT, PT, RZ, -R9, RZ ;  /* 0x80000009ff087210 */ /* 0x001fca0007ffe0ff */
[----:B------:R-:W-:Y:S02]  /*01d0*/  IMAD R13, R8, R3, RZ ;  /* 0x00000003080d7224 */ /* 0x000fe400078e02ff */
[----:B------:R-:W-:-:S04]  /*01e0*/  IMAD.MOV.U32 R8, RZ, RZ, RZ ;  /* 0x000000ffff087224 */ /* 0x000fc800078e00ff */
[----:B------:R-:W-:Y:S01]  /*01f0*/  IMAD.HI.U32 R13, R9, R13, R8 ;  /* 0x0000000d090d7227 */ /* 0x000fe200078e0008 */
[----:B------:R-:W-:-:S05]  /*0200*/  IADD3 R8, PT, PT, R11, -R6, -R12 ;  /* 0x800000060b087210 */ /* 0x000fca0007ffe80c */
[----:B------:R-:W-:-:S05]  /*0210*/  IMAD.HI.U32 R11, R13, R8, RZ ;  /* 0x000000080d0b7227 */ /* 0x000fca00078e00ff */
[----:B------:R-:W-:-:S05]  /*0220*/  IADD3 R9, PT, PT, -R11, RZ, RZ ;  /* 0x000000ff0b097210 */ /* 0x000fca0007ffe1ff */
[----:B------:R-:W-:-:S05]  /*0230*/  IMAD R8, R3, R9, R8 ;  /* 0x0000000903087224 */ /* 0x000fca00078e0208 */
[----:B------:R-:W-:-:S13]  /*0240*/  ISETP.GE.U32.AND P0, PT, R8, R3, PT ;  /* 0x000000030800720c */ /* 0x000fda0003f06070 */
[--C-:B------:R-:W-:Y:S01]  /*0250*/  @P0 IMAD.IADD R8, R8, 0x1, -R3.reuse ;  /* 0x0000000108080824 */ /* 0x100fe200078e0a03 */
[----:B------:R-:W-:Y:S02]  /*0260*/  @P0 IADD3 R11, PT, PT, R11, 0x1, RZ ;  /* 0x000000010b0b0810 */ /* 0x000fe40007ffe0ff */
[----:B-1----:R-:W-:Y:S02]  /*0270*/  ISETP.GE.AND P0, PT, R4, UR5, PT ;  /* 0x0000000504007c0c */ /* 0x002fe4000bf06270 */
[----:B------:R-:W-:Y:S01]  /*0280*/  ISETP.GE.U32.AND P1, PT, R8, R3, PT ;  /* 0x000000030800720c */ /* 0x000fe20003f26070 */
[C---:B------:R-:W-:Y:S01]  /*0290*/  IMAD.IADD R8, R4.reuse, 0x1, R3 ;  /* 0x0000000104087824 */ /* 0x040fe200078e0203 */
[----:B------:R-:W-:-:S03]  /*02a0*/  ISETP.GT.AND P0, PT, R4, -0x1, !P0 ;  /* 0xffffffff0400780c */ /* 0x000fc60004704270 */
[----:B------:R-:W-:-:S05]  /*02b0*/  IMAD.IADD R9, R8, 0x1, R3 ;  /* 0x0000000108097824 */ /* 0x000fca00078e0203 */
[----:B------:R-:W-:-:S03]  /*02c0*/  ISETP.GE.AND P2, PT, R9, UR5, PT ;  /* 0x0000000509007c0c */ /* 0x000fc6000bf46270 */
[----:B------:R-:W-:Y:S01]  /*02d0*/  @P1 VIADD R11, R11, 0x1 ;  /* 0x000000010b0b1836 */ /* 0x000fe20000000000 */
[----:B------:R-:W-:Y:S02]  /*02e0*/  @!P3 LOP3.LUT R11, RZ, R3, RZ, 0x33, !PT ;  /* 0x00000003ff0bb212 */ /* 0x000fe400078e33ff */
[----:B------:R-:W-:Y:S02]  /*02f0*/  ISETP.GE.AND P1, PT, R8, UR5, PT ;  /* 0x0000000508007c0c */ /* 0x000fe4000bf26270 */
[----:B------:R-:W-:Y:S01]  /*0300*/  ISETP.GT.AND P2, PT, R9, -0x1, !P2 ;  /* 0xffffffff0900780c */ /* 0x000fe20005744270 */
[----:B------:R-:W-:Y:S01]  /*0310*/  IMAD.IADD R11, R12, 0x1, R11 ;  /* 0x000000010c0b7824 */ /* 0x000fe200078e020b */
[----:B------:R-:W-:-:S04]  /*0320*/  ISETP.GT.AND P1, PT, R8, -0x1, !P1 ;  /* 0xffffffff0800780c */ /* 0x000fc80004f24270 */
[----:B------:R-:W-:-:S09]  /*0330*/  LOP3.LUT R20, R11, 0x3, RZ, 0xc0, !PT ;  /* 0x000000030b147812 */ /* 0x000fd200078ec0ff */
.L_x_11:
[----:B------:R-:W-:Y:S01]  /*0340*/  ISETP.GT.U32.AND P3, PT, R2, 0x29, PT ;  /* 0x000000290200780c */ /* 0x000fe20003f64070 */
[----:B------:R-:W-:-:S12]  /*0350*/  BSSY.RECONVERGENT B1, `(.L_x_2) ;  /* 0x0000065000017945 */ /* 0x000fd80003800200 */
[----:B012---:R-:W-:Y:S05]  /*0360*/  @P3 BRA `(.L_x_3) ;  /* 0x00000004008c3947 */ /* 0x007fea0003800000 */
[----:B------:R-:W0:Y:S01]  /*0370*/  S2R R23, SR_CgaCtaId ;  /* 0x0000000000177919 */ /* 0x000e220000008800 */
[----:B------:R-:W-:Y:S01]  /*0380*/  ISETP.NE.AND P3, PT, R20, 0x3, PT ;  /* 0x000000031400780c */ /* 0x000fe20003f65270 */
[----:B------:R-:W-:Y:S01]  /*0390*/  BSSY.RECONVERGENT B0, `(.L_x_4) ;  /* 0x000002f000007945 */ /* 0x000fe20003800200 */
[----:B------:R-:W-:Y:S01]  /*03a0*/  MOV R12, 0x400 ;  /* 0x00000400000c7802 */ /* 0x000fe20000000f00 */
[----:B------:R-:W-:Y:S02]  /*03b0*/  VIADD R21, R18, UR4 ;  /* 0x0000000412157c36 */ /* 0x000fe40008000000 */
[----:B------:R-:W-:Y:S01]  /*03c0*/  IMAD.MOV.U32 R22, RZ, RZ, R2 ;  /* 0x000000ffff167224 */ /* 0x000fe200078e0002 */
[----:B0-----:R-:W-:-:S05]  /*03d0*/  LEA R23, R23, R12, 0x18 ;  /* 0x0000000c17177211 */ /* 0x001fca00078ec0ff */
[----:B------:R-:W-:Y:S02]  /*03e0*/  IMAD R23, R18, 0xa8, R23 ;  /* 0x000000a812177824 */ /* 0x000fe400078e0217 */
[----:B------:R-:W-:Y:S05]  /*03f0*/  @!P3 BRA `(.L_x_5) ;  /* 0x0000000000a0b947 */ /* 0x000fea0003800000 */
[----:B------:R-:W0:Y:S01]  /*0400*/  LDC R14, c[0x0][0x398] ;  /* 0x0000e600ff0e7b82 */ /* 0x000e220000000800 */
[----:B------:R-:W-:Y:S01]  /*0410*/  BSSY.RECONVERGENT B3, `(.L_x_6) ;  /* 0x000000b000037945 */ /* 0x000fe20003800200 */
[----:B------:R-:W-:Y:S02]  /*0420*/  ISETP.NE.AND P4, PT, R20, RZ, PT ;  /* 0x000000ff1400720c */ /* 0x000fe40003f85270 */
[----:B0-----:R-:W-:-:S13]  /*0430*/  ISETP.GE.OR P3, PT, R21, R14, !P0 ;  /* 0x0000000e1500720c */ /* 0x001fda0004766670 */
[----:B------:R-:W-:Y:S05]  /*0440*/  @P3 BRA `(.L_x_7) ;  /* 0x00000000001c3947 */ /* 0x000fea0003800000 */
[----:B------:R-:W0:Y:S01]  /*0450*/  LDC.64 R12, c[0x0][0x380] ;  /* 0x0000e000ff0c7b82 */ /* 0x000e220000000a00 */
[----:B------:R-:W1:Y:S02]  /*0460*/  LDCU UR5, c[0x0][0x39c] ;  /* 0x00007380ff0577ac */ /* 0x000e640008000800 */
[----:B-1----:R-:W-:-:S04]  /*0470*/  IMAD R15, R21, UR5, R4 ;  /* 0x00000005150f7c24 */ /* 0x002fc8000f8e0204 */
[----:B0-----:R-:W-:-:S06]  /*0480*/  IMAD.WIDE R12, R15, 0x4, R12 ;  /* 0x000000040f0c7825 */ /* 0x001fcc00078e020c */
[----:B------:R-:W2:Y:S01]  /*0490*/  LDG.E R12, desc[UR8][R12.64] ;  /* 0x000000080c0c7981 */ /* 0x000ea2000c1e1900 */
[----:B------:R-:W-:-:S05]  /*04a0*/  LEA R15, R2, R23, 0x2 ;  /* 0x00000017020f7211 */ /* 0x000fca00078e10ff */
[----:B--2---:R0:W-:Y:S02]  /*04b0*/  STS [R15], R12 ;  /* 0x0000000c0f007388 */ /* 0x0041e40000000800 */
.L_x_7:
[----:B------:R-:W-:Y:S05]  /*04c0*/  BSYNC.RECONVERGENT B3 ;  /* 0x0000000000037941 */ /* 0x000fea0003800200 */
.L_x_6:
[----:B------:R-:W-:Y:S01]  /*04d0*/  IMAD.MOV.U32 R22, RZ, RZ, R6 ;  /* 0x000000ffff167224 */ /* 0x000fe200078e0006 */
[----:B------:R-:W-:Y:S06]  /*04e0*/  @!P4 BRA `(.L_x_5) ;  /* 0x000000000064c947 */ /* 0x000fec0003800000 */
[----:B------:R-:W-:Y:S01]  /*04f0*/  ISETP.GE.OR P3, PT, R21, R14, !P1 ;  /* 0x0000000e1500720c */ /* 0x000fe20004f66670 */
[----:B------:R-:W-:Y:S01]  /*0500*/  BSSY.RECONVERGENT B3, `(.L_x_8) ;  /* 0x000000a000037945 */ /* 0x000fe20003800200 */
[----:B------:R-:W-:-:S11]  /*0510*/  ISETP.NE.AND P4, PT, R20, 0x1, PT ;  /* 0x000000011400780c */ /* 0x000fd60003f85270 */
[----:B------:R-:W-:Y:S05]  /*0520*/  @P3 BRA `(.L_x_9) ;  /* 0x00000000001c3947 */ /* 0x000fea0003800000 */
[----:B0-----:R-:W0:Y:S01]  /*0530*/  LDC.64 R12, c[0x0][0x380] ;  /* 0x0000e000ff0c7b82 */ /* 0x001e220000000a00 */
[----:B------:R-:W1:Y:S02]  /*0540*/  LDCU UR5, c[0x0][0x39c] ;  /* 0x00007380ff0577ac */ /* 0x000e640008000800 */
[----:B-1----:R-:W-:-:S04]  /*0550*/  IMAD R15, R21, UR5, R8 ;  /* 0x00000005150f7c24 */ /* 0x002fc8000f8e0208 */
[----:B0-----:R-:W-:-:S06]  /*0560*/  IMAD.WIDE R12, R15, 0x4, R12 ;  /* 0x000000040f0c7825 */ /* 0x001fcc00078e020c */
[----:B------:R-:W2:Y:S01]  /*0570*/  LDG.E R12, desc[UR8][R12.64] ;  /* 0x000000080c0c7981 */ /* 0x000ea2000c1e1900 */
[----:B------:R-:W-:-:S05]  /*0580*/  IMAD R15, R6, 0x4, R23 ;  /* 0x00000004060f7824 */ /* 0x000fca00078e0217 */
[----:B--2---:R1:W-:Y:S02]  /*0590*/  STS [R15], R12 ;  /* 0x0000000c0f007388 */ /* 0x0043e40000000800 */
.L_x_9:
[----:B------:R-:W-:Y:S05]  /*05a0*/  BSYNC.RECONVERGENT B3 ;  /* 0x0000000000037941 */ /* 0x000fea0003800200 */
.L_x_8:
[----:B------:R-:W-:Y:S01]  /*05b0*/  MOV R22, R10 ;  /* 0x0000000a00167202 */ /* 0x000fe20000000f00 */
[----:B------:R-:W-:Y:S06]  /*05c0*/  @!P4 BRA `(.L_x_5) ;  /* 0x00000000002cc947 */ /* 0x000fec0003800000 */
[----:B------:R-:W-:Y:S01]  /*05d0*/  ISETP.GE.OR P3, PT, R21, R14, !P2 ;  /* 0x0000000e1500720c */ /* 0x000fe20005766670 */
[----:B------:R-:W-:-:S12]  /*05e0*/  IMAD.MOV.U32 R22, RZ, RZ, R19 ;  /* 0x000000ffff167224 */ /* 0x000fd800078e0013 */
[----:B------:R-:W-:Y:S05]  /*05f0*/  @P3 BRA `(.L_x_5) ;  /* 0x0000000000203947 */ /* 0x000fea0003800000 */
[----:B01----:R-:W0:Y:S01]  /*0600*/  LDC.64 R12, c[0x0][0x380] ;  /* 0x0000e000ff0c7b82 */ /* 0x003e220000000a00 */
[----:B------:R-:W1:Y:S02]  /*0610*/  LDCU UR5, c[0x0][0x39c] ;  /* 0x00007380ff0577ac */ /* 0x000e640008000800 */
[----:B-1----:R-:W-:-:S04]  /*0620*/  IMAD R15, R21, UR5, R9 ;  /* 0x00000005150f7c24 */ /* 0x002fc8000f8e0209 */
[----:B0-----:R-:W-:-:S06]  /*0630*/  IMAD.WIDE R12, R15, 0x4, R12 ;  /* 0x000000040f0c7825 */ /* 0x001fcc00078e020c */
[----:B------:R-:W2:Y:S01]  /*0640*/  LDG.E R12, desc[UR8][R12.64] ;  /* 0x000000080c0c7981 */ /* 0x000ea2000c1e1900 */
[----:B------:R-:W-:Y:S01]  /*0650*/  IMAD R15, R10, 0x4, R23 ;  /* 0x000000040a0f7824 */ /* 0x000fe200078e0217 */
[----:B------:R-:W-:-:S04]  /*0660*/  MOV R22, R19 ;  /* 0x0000001300167202 */ /* 0x000fc80000000f00 */
[----:B--2---:R2:W-:Y:S03]  /*0670*/  STS [R15], R12 ;  /* 0x0000000c0f007388 */ /* 0x0045e60000000800 */
.L_x_5:
[----:B------:R-:W-:Y:S05]  /*0680*/  BSYNC.RECONVERGENT B0 ;  /* 0x0000000000007941 */ /* 0x000fea0003800200 */
.L_x_4:
[----:B------:R-:W-:-:S13]  /*0690*/  ISETP.GE.U32.AND P3, PT, R11, 0x3, PT ;  /* 0x000000030b00780c */ /* 0x000fda0003f66070 */
[----:B------:R-:W-:Y:S05]  /*06a0*/  @!P3 BRA `(.L_x_3) ;  /* 0x0000000000bcb947 */ /* 0x000fea0003800000 */
[----:B------:R-:W3:Y:S02]  /*06b0*/  LDCU UR5, c[0x0][0x398] ;  /* 0x00007300ff0577ac */ /* 0x000ee40008000800 */
[----:B---3--:R-:W-:-:S13]  /*06c0*/  ISETP.GE.AND P6, PT, R21, UR5, PT ;  /* 0x0000000515007c0c */ /* 0x008fda000bfc6270 */
.L_x_10:
[----:B------:R-:W3:Y:S01]  /*06d0*/  LDCU UR5, c[0x0][0x39c] ;  /* 0x00007380ff0577ac */ /* 0x000ee20008000800 */
[----:B------:R-:W-:Y:S01]  /*06e0*/  IMAD.IADD R14, R5, 0x1, R22 ;  /* 0x00000001050e7824 */ /* 0x000fe200078e0216 */
[----:B------:R-:W4:Y:S04]  /*06f0*/  LDCU UR6, c[0x0][0x398] ;  /* 0x00007300ff0677ac */ /* 0x000f280008000800 */
[----:B---3--:R-:W-:-:S04]  /*0700*/  ISETP.GE.OR P3, PT, R14, UR5, P6 ;  /* 0x000000050e007c0c */ /* 0x008fc8000b766670 */
[----:B------:R-:W-:-:S13]  /*0710*/  ISETP.LT.OR P4, PT, R14, RZ, P3 ;  /* 0x000000ff0e00720c */ /* 0x000fda0001f81670 */
[----:B012---:R-:W0:Y:S01]  /*0720*/  @!P4 LDC.64 R12, c[0x0][0x380] ;  /* 0x0000e000ff0ccb82 */ /* 0x007e220000000a00 */
[----:B------:R-:W-:-:S04]  /*0730*/  @!P4 IMAD R15, R21, UR5, R14 ;  /* 0x00000005150fcc24 */ /* 0x000fc8000f8e020e */
[----:B0-----:R-:W-:-:S05]  /*0740*/  @!P4 IMAD.WIDE R12, R15, 0x4, R12 ;  /* 0x000000040f0cc825 */ /* 0x001fca00078e020c */
[----:B------:R0:W2:Y:S01]  /*0750*/  @!P4 LDG.E R25, desc[UR8][R12.64] ;  /* 0x000000080c19c981 */ /* 0x0000a2000c1e1900 */
[----:B------:R-:W-:Y:S01]  /*0760*/  IMAD.IADD R28, R14, 0x1, R3 ;  /* 0x000000010e1c7824 */ /* 0x000fe200078e0203 */
[----:B----4-:R-:W-:Y:S01]  /*0770*/  ISETP.GE.AND P3, PT, R21, UR6, PT ;  /* 0x0000000615007c0c */ /* 0x010fe2000bf66270 */
[----:B------:R-:W-:-:S03]  /*0780*/  @!P4 IMAD R26, R22, 0x4, R23 ;  /* 0x00000004161ac824 */ /* 0x000fc600078e0217 */
[C---:B------:R-:W-:Y:S02]  /*0790*/  IADD3 R29, PT, PT, R28.reuse, R3, RZ ;  /* 0x000000031c1d7210 */ /* 0x040fe40007ffe0ff */
[----:B------:R-:W-:-:S03]  /*07a0*/  ISETP.GE.OR P5, PT, R28, UR5, P3 ;  /* 0x000000051c007c0c */ /* 0x000fc60009fa6670 */
[----:B------:R-:W-:Y:S01]  /*07b0*/  IMAD.IADD R24, R29, 0x1, R3 ;  /* 0x000000011d187824 */ /* 0x000fe200078e0203 */
[----:B------:R-:W-:-:S13]  /*07c0*/  ISETP.LT.OR P5, PT, R28, RZ, P5 ;  /* 0x000000ff1c00720c */ /* 0x000fda0002fa1670 */
[----:B0-----:R-:W0:Y:S01]  /*07d0*/  @!P5 LDC.64 R12, c[0x0][0x380] ;  /* 0x0000e000ff0cdb82 */ /* 0x001e220000000a00 */
[----:B------:R-:W-:-:S04]  /*07e0*/  @!P5 IMAD R27, R21, UR5, R28 ;  /* 0x00000005151bdc24 */ /* 0x000fc8000f8e021c */
[----:B0-----:R-:W-:-:S06]  /*07f0*/  @!P5 IMAD.WIDE R12, R27, 0x4, R12 ;  /* 0x000000041b0cd825 */ /* 0x001fcc00078e020c */
[----:B------:R-:W3:Y:S04]  /*0800*/  @!P5 LDG.E R12, desc[UR8][R12.64] ;  /* 0x000000080c0cd981 */ /* 0x000ee8000c1e1900 */
[----:B--2---:R0:W-:Y:S01]  /*0810*/  @!P4 STS [R26], R25 ;  /* 0x000000191a00c388 */ /* 0x0041e20000000800 */
[C---:B------:R-:W-:Y:S02]  /*0820*/  ISETP.GE.OR P4, PT, R29.reuse, UR5, P3 ;  /* 0x000000051d007c0c */ /* 0x040fe40009f86670 */
[C---:B------:R-:W-:Y:S02]  /*0830*/  ISETP.GE.OR P3, PT, R24.reuse, UR5, P3 ;  /* 0x0000000518007c0c */ /* 0x040fe40009f66670 */
[----:B------:R-:W-:Y:S02]  /*0840*/  ISETP.LT.OR P4, PT, R29, RZ, P4 ;  /* 0x000000ff1d00720c */ /* 0x000fe40002781670 */
[----:B------:R-:W-:-:S11]  /*0850*/  ISETP.LT.OR P3, PT, R24, RZ, P3 ;  /* 0x000000ff1800720c */ /* 0x000fd60001f61670 */
[----:B------:R-:W1:Y:S01]  /*0860*/  @!P4 LDC.64 R16, c[0x0][0x380] ;  /* 0x0000e000ff10cb82 */ /* 0x000e620000000a00 */
[C---:B------:R-:W-:Y:S02]  /*0870*/  @!P4 IMAD R29, R21.reuse, UR5, R29 ;  /* 0x00000005151dcc24 */ /* 0x040fe4000f8e021d */
[----:B0-----:R-:W-:-:S05]  /*0880*/  @!P3 IMAD R25, R21, UR5, R24 ;  /* 0x000000051519bc24 */ /* 0x001fca000f8e0218 */
[----:B------:R-:W0:Y:S01]  /*0890*/  @!P3 LDC.64 R14, c[0x0][0x380] ;  /* 0x0000e000ff0ebb82 */ /* 0x000e220000000a00 */
[----:B-1----:R-:W-:-:S06]  /*08a0*/  @!P4 IMAD.WIDE R16, R29, 0x4, R16 ;  /* 0x000000041d10c825 */ /* 0x002fcc00078e0210 */
[----:B------:R-:W2:Y:S01]  /*08b0*/  @!P4 LDG.E R16, desc[UR8][R16.64] ;  /* 0x000000081010c981 */ /* 0x000ea2000c1e1900 */
[----:B0-----:R-:W-:-:S06]  /*08c0*/  @!P3 IMAD.WIDE R14, R25, 0x4, R14 ;  /* 0x00000004190eb825 */ /* 0x001fcc00078e020e */
[----:B------:R-:W4:Y:S01]  /*08d0*/  @!P3 LDG.E R14, desc[UR8][R14.64] ;  /* 0x000000080e0eb981 */ /* 0x000f22000c1e1900 */
[----:B------:R-:W-:-:S05]  /*08e0*/  IADD3 R22, PT, PT, R3, R22, RZ ;  /* 0x0000001603167210 */ /* 0x000fca0007ffe0ff */
[C---:B------:R-:W-:Y:S01]  /*08f0*/  IMAD.IADD R24, R22.reuse, 0x1, R3 ;  /* 0x0000000116187824 */ /* 0x040fe200078e0203 */
[----:B------:R-:W-:-:S03]  /*0900*/  @!P5 LEA R25, R22, R23, 0x2 ;  /* 0x000000171619d211 */ /* 0x000fc600078e10ff */
[C---:B------:R-:W-:Y:S02]  /*0910*/  IMAD.IADD R26, R24.reuse, 0x1, R3 ;  /* 0x00000001181a7824 */ /* 0x040fe400078e0203 */
[--C-:B------:R-:W-:Y:S02]  /*0920*/  @!P4 IMAD R27, R24, 0x4, R23.reuse ;  /* 0x00000004181bc824 */ /* 0x100fe400078e0217 */
[C---:B------:R-:W-:Y:S01]  /*0930*/  @!P3 IMAD R29, R26.reuse, 0x4, R23 ;  /* 0x000000041a1db824 */ /* 0x040fe200078e0217 */
[----:B------:R-:W-:Y:S01]  /*0940*/  IADD3 R22, PT, PT, R26, R3, RZ ;  /* 0x000000031a167210 */ /* 0x000fe20007ffe0ff */
[----:B---3--:R3:W-:Y:S04]  /*0950*/  @!P5 STS [R25], R12 ;  /* 0x0000000c1900d388 */ /* 0x0087e80000000800 */
[----:B--2---:R3:W-:Y:S04]  /*0960*/  @!P4 STS [R27], R16 ;  /* 0x000000101b00c388 */ /* 0x0047e80000000800 */
[----:B----4-:R3:W-:Y:S01]  /*0970*/  @!P3 STS [R29], R14 ;  /* 0x0000000e1d00b388 */ /* 0x0107e20000000800 */
[----:B------:R-:W-:-:S13]  /*0980*/  ISETP.GE.U32.AND P3, PT, R22, 0x2a, PT ;  /* 0x0000002a1600780c */ /* 0x000fda0003f66070 */
[----:B---3--:R-:W-:Y:S05]  /*0990*/  @!P3 BRA `(.L_x_10) ;  /* 0xfffffffc004cb947 */ /* 0x008fea000383ffff */
.L_x_3:
[----:B------:R-:W-:Y:S05]  /*09a0*/  BSYNC.RECONVERGENT B1 ;  /* 0x0000000000017941 */ /* 0x000fea0003800200 */
.L_x_2:
[----:B------:R-:W-:-:S05]  /*09b0*/  VIADD R18, R18, UR10 ;  /* 0x0000000a12127c36 */ /* 0x000fca0008000000 */
[----:B------:R-:W-:-:S13]  /*09c0*/  ISETP.GE.U32.AND P3, PT, R18, 0x2a, PT ;  /* 0x0000002a1200780c */ /* 0x000fda0003f66070 */
[----:B------:R-:W-:Y:S05]  /*09d0*/  @!P3 BRA `(.L_x_11) ;  /* 0xfffffff80058b947 */ /* 0x000fea000383ffff */
.L_x_1:
[----:B------:R-:W-:Y:S05]  /*09e0*/  BSYNC.RECONVERGENT B2 ;  /* 0x0000000000027941 */ /* 0x000fea0003800200 */
.L_x_0:
[----:B------:R-:W-:Y:S01]  /*09f0*/  BAR.SYNC.DEFER_BLOCKING 0x0 ;  /* 0x0000000000007b1d */ /* 0x000fe20000010000 */
[----:B------:R-:W-:-:S13]  /*0a00*/  ISETP.GT.U32.AND P2, PT, R0, 0x29, PT ;  /* 0x000000290000780c */ /* 0x000fda0003f44070 */
[----:B------:R-:W-:Y:S05]  /*0a10*/  @P2 BRA.U `(.L_x_12) ;  /* 0x0000000900a82947 */ /* 0x000fea0003800000 */
[----:B------:R-:W3:Y:S01]  /*0a20*/  LDC R8, c[0x0][0x38c] ;  /* 0x0000e300ff087b82 */ /* 0x000ee20000000800 */
[----:B------:R-:W-:Y:S01]  /*0a30*/  IMAD.MOV.U32 R6, RZ, RZ, 0x6c ;  /* 0x0000006cff067424 */ /* 0x000fe200078e00ff */
[----:B------:R-:W-:Y:S06]  /*0a40*/  BSSY.RECONVERGENT B0, `(.L_x_12) ;  /* 0x00000a7000007945 */ /* 0x000fec0003800200 */
[----:B------:R-:W4:Y:S01]  /*0a50*/  LDC R5, c[0x0][0x3a0] ;  /* 0x0000e800ff057b82 */ /* 0x000f220000000800 */
[C---:B---3--:R-:W-:Y:S02]  /*0a60*/  ISETP.NE.AND P0, PT, R8.reuse, 0x2, PT ;  /* 0x000000020800780c */ /* 0x048fe40003f05270 */
[----:B------:R-:W-:-:S02]  /*0a70*/  ISETP.NE.AND P1, PT, R8, 0x1, PT ;  /* 0x000000010800780c */ /* 0x000fc40003f25270 */
[----:B------:R-:W-:Y:S02]  /*0a80*/  SEL R6, R6, 0x14, !P0 ;  /* 0x0000001406067807 */ /* 0x000fe40004000000 */
[----:B----4-:R-:W-:Y:S02]  /*0a90*/  ISETP.NE.AND P0, PT, R5, 0x5, PT ;  /* 0x000000050500780c */ /* 0x010fe40003f05270 */
[----:B------:R-:W-:-:S04]  /*0aa0*/  SEL R6, R6, 0x40, P1 ;  /* 0x0000004006067807 */ /* 0x000fc80000800000 */
[----:B------:R-:W-:Y:S01]  /*0ab0*/  SEL R6, R6, RZ, P0 ;  /* 0x000000ff06067207 */ /* 0x000fe20000000000 */
[----:B------:R-:W-:Y:S06]  /*0ac0*/  @P2 BRA `(.L_x_13) ;  /* 0x0000000800782947 */ /* 0x000fec0003800000 */
[----:B------:R-:W3:Y:S01]  /*0ad0*/  I2F.U32.RP R9, R3 ;  /* 0x0000000300097306 */ /* 0x000ee20000209000 */
[C---:B------:R-:W-:Y:S01]  /*0ae0*/  IMAD.IADD R8, R3.reuse, 0x1, R2 ;  /* 0x0000000103087824 */ /* 0x040fe200078e0202 */
[----:B------:R-:W-:Y:S01]  /*0af0*/  ISETP.NE.U32.AND P2, PT, R3, RZ, PT ;  /* 0x000000ff0300720c */ /* 0x000fe20003f45070 */
[----:B012---:R0:W1:Y:S03]  /*0b00*/  LDC R12, c[0x3][R6+0xc] ;  /* 0x00c00300060c7b82 */ /* 0x0070660000000800 */
[C---:B------:R-:W-:Y:S02]  /*0b10*/  ISETP.GE.U32.AND P0, PT, R8.reuse, 0x20, PT ;  /* 0x000000200800780c */ /* 0x040fe40003f06070 */
[----:B------:R-:W-:Y:S02]  /*0b20*/  VIMNMX.U32 R5, PT, PT, R8, 0x20, !PT ;  /* 0x0000002008057848 */ /* 0x000fe40007fe0000 */
[----:B------:R-:W-:Y:S01]  /*0b30*/  SEL R14, RZ, 0x1, P0 ;  /* 0x00000001ff0e7807 */ /* 0x000fe20000000000 */
[----:B---3--:R-:W2:Y:S02]  /*0b40*/  MUFU.RCP R9, R9 ;  /* 0x0000000900097308 */ /* 0x008ea40000001000 */
[----:B--2---:R-:W-:-:S06]  /*0b50*/  IADD3 R11, PT, PT, R9, 0xffffffe, RZ ;  /* 0x0ffffffe090b7810 */ /* 0x004fcc0007ffe0ff */
[----:B------:R-:W2:Y:S02]  /*0b60*/  F2I.FTZ.U32.TRUNC.NTZ R11, R11 ;  /* 0x0000000b000b7305 */ /* 0x000ea4000021f000 */
[----:B--2---:R-:W-:-:S04]  /*0b70*/  IMAD.MOV R10, RZ, RZ, -R11 ;  /* 0x000000ffff0a7224 */ /* 0x004fc800078e0a0b */
[----:B------:R-:W-:Y:S02]  /*0b80*/  IMAD R13, R10, R3, RZ ;  /* 0x000000030a0d7224 */ /* 0x000fe400078e02ff */
[----:B------:R-:W-:-:S05]  /*0b90*/  HFMA2 R10, -RZ, RZ, 0, 0 ;  /* 0x00000000ff0a7431 */ /* 0x000fca00000001ff */
[----:B------:R-:W-:Y:S01]  /*0ba0*/  IMAD.HI.U32 R13, R11, R13, R10 ;  /* 0x0000000d0b0d7227 */ /* 0x000fe200078e000a */
[----:B------:R-:W-:Y:S01]  /*0bb0*/  IADD3 R10, PT, PT, R5, -R8, -R14 ;  /* 0x80000008050a7210 */ /* 0x000fe20007ffe80e */
[----:B------:R0:W2:Y:S04]  /*0bc0*/  LDC R11, c[0x3][R6+0x8] ;  /* 0x00c00200060b7b82 */ /* 0x0000a80000000800 */
[----:B------:R-:W-:-:S04]  /*0bd0*/  IMAD.HI.U32 R9, R13, R10, RZ ;  /* 0x0000000a0d097227 */ /* 0x000fc800078e00ff */
[----:B------:R-:W-:Y:S01]  /*0be0*/  IMAD.MOV R5, RZ, RZ, -R9 ;  /* 0x000000ffff057224 */ /* 0x000fe200078e0a09 */
[----:B------:R0:W3:Y:S03]  /*0bf0*/  LDC R13, c[0x3][R6+0x10] ;  /* 0x00c00400060d7b82 */ /* 0x0000e60000000800 */
[----:B------:R-:W-:-:S05]  /*0c00*/  IMAD R10, R3, R5, R10 ;  /* 0x00000005030a7224 */ /* 0x000fca00078e020a */
[----:B------:R-:W-:Y:S01]  /*0c10*/  ISETP.GE.U32.AND P0, PT, R10, R3, PT ;  /* 0x000000030a00720c */ /* 0x000fe20003f06070 */
[----:B------:R0:W4:-:S12]  /*0c20*/  LDC R5, c[0x3][R6] ;  /* 0x00c0000006057b82 */ /* 0x0001180000000800 */
[----:B------:R-:W-:Y:S01]  /*0c30*/  @P0 IMAD.IADD R10, R10, 0x1, -R3 ;  /* 0x000000010a0a0824 */ /* 0x000fe200078e0a03 */
[----:B------:R-:W-:-:S04]  /*0c40*/  @P0 IADD3 R9, PT, PT, R9, 0x1, RZ ;  /* 0x0000000109090810 */ /* 0x000fc80007ffe0ff */
[-C--:B------:R-:W-:Y:S02]  /*0c50*/  ISETP.GE.U32.AND P1, PT, R10, R3.reuse, PT ;  /* 0x000000030a00720c */ /* 0x080fe40003f26070 */
[----:B------:R0:W0:Y:S11]  /*0c60*/  LDC R10, c[0x3][R6+0x4] ;  /* 0x00c00100060a7b82 */ /* 0x0000360000000800 */
[----:B------:R-:W-:Y:S01]  /*0c70*/  @P1 VIADD R9, R9, 0x1 ;  /* 0x0000000109091836 */ /* 0x000fe20000000000 */
[----:B------:R-:W-:-:S05]  /*0c80*/  @!P2 LOP3.LUT R9, RZ, R3, RZ, 0x33, !PT ;  /* 0x00000003ff09a212 */ /* 0x000fca00078e33ff */
[----:B------:R-:W-:-:S05]  /*0c90*/  IMAD.IADD R14, R14, 0x1, R9 ;  /* 0x000000010e0e7824 */ /* 0x000fca00078e0209 */
[----:B-123--:R-:W-:-:S13]  /*0ca0*/  LOP3.LUT P0, RZ, R14, 0x1, RZ, 0xc0, !PT ;  /* 0x000000010eff7812 */ /* 0x00efda000780c0ff */
.L_x_19:
[----:B------:R-:W-:Y:S01]  /*0cb0*/  ISETP.GT.U32.AND P1, PT, R2, 0x1f, PT ;  /* 0x0000001f0200780c */ /* 0x000fe20003f24070 */
[----:B------:R-:W-:-:S12]  /*0cc0*/  BSSY.RECONVERGENT B1, `(.L_x_14) ;  /* 0x000007b000017945 */ /* 0x000fd80003800200 */
[----:B01----:R-:W-:Y:S05]  /*0cd0*/  @P1 BRA `(.L_x_15) ;  /* 0x0000000400e41947 */ /* 0x003fea0003800000 */
[----:B------:R-:W1:Y:S01]  /*0ce0*/  S2R R14, SR_CgaCtaId ;  /* 0x00000000000e7919 */ /* 0x000e620000008800 */
[----:B------:R-:W-:Y:S01]  /*0cf0*/  MOV R15, 0x400 ;  /* 0x00000400000f7802 */ /* 0x000fe20000000f00 */
[----:B------:R-:W-:Y:S01]  /*0d00*/  BSSY.RECONVERGENT B2, `(.L_x_16) ;  /* 0x000002e000027945 */ /* 0x000fe20003800200 */
[----:B------:R-:W-:Y:S02]  /*0d10*/  ISETP.GE.U32.AND P1, PT, R8, 0x20, PT ;  /* 0x000000200800780c */ /* 0x000fe40003f26070 */
[----:B------:R-:W-:Y:S02]  /*0d20*/  IADD3 R17, PT, PT, R15, 0x1b90, RZ ;  /* 0x00001b900f117810 */ /* 0x000fe40007ffe0ff */
[----:B------:R-:W-:-:S04]  /*0d30*/  SEL R16, RZ, 0xffffffff, P1 ;  /* 0xffffffffff107807 */ /* 0x000fc80000800000 */
[----:B------:R-:W-:Y:S02]  /*0d40*/  ISETP.NE.AND P1, PT, R9, R16, PT ;  /* 0x000000100900720c */ /* 0x000fe40003f25270 */
[----:B-1----:R-:W-:Y:S01]  /*0d50*/  LEA R19, R14, R17, 0x18 ;  /* 0x000000110e137211 */ /* 0x002fe200078ec0ff */
[----:B------:R-:W-:-:S04]  /*0d60*/  IMAD.MOV.U32 R17, RZ, RZ, R2 ;  /* 0x000000ffff117224 */ /* 0x000fc800078e0002 */
[----:B------:R-:W-:Y:S01]  /*0d70*/  IMAD R16, R0, 0x80, R19 ;  /* 0x0000008000107824 */ /* 0x000fe200078e0213 */
[----:B------:R-:W-:Y:S06]  /*0d80*/  @P0 BRA `(.L_x_17) ;  /* 0x0000000000940947 */ /* 0x000fec0003800000 */
[----:B------:R-:W-:Y:S01]  /*0d90*/  LEA R23, R14, R15, 0x18 ;  /* 0x0000000f0e177211 */ /* 0x000fe200078ec0ff */
[----:B------:R-:W1:Y:S04]  /*0da0*/  LDC R22, c[0x3][R6+0x14] ;  /* 0x00c0050006167b82 */ /* 0x000e680000000800 */
[----:B------:R-:W-:-:S05]  /*0db0*/  IMAD R23, R0, 0xa8, R23 ;  /* 0x000000a800177824 */ /* 0x000fca00078e0217 */
[----:B------:R-:W-:-:S05]  /*0dc0*/  LEA R23, R2, R23, 0x2 ;  /* 0x0000001702177211 */ /* 0x000fca00078e10ff */
[----:B------:R-:W4:Y:S04]  /*0dd0*/  LDS R18, [R23] ;  /* 0x0000000017127984 */ /* 0x000f280000000800 */
[----:B------:R-:W0:Y:S04]  /*0de0*/  LDS R25, [R23+0x4] ;  /* 0x0000040017197984 */ /* 0x000e280000000800 */
[----:B------:R-:W2:Y:S04]  /*0df0*/  LDS R27, [R23+0x8] ;  /* 0x00000800171b7984 */ /* 0x000ea80000000800 */
[----:B------:R-:W3:Y:S04]  /*0e00*/  LDS R19, [R23+0xc] ;  /* 0x00000c0017137984 */ /* 0x000ee80000000800 */
[----:B------:R-:W5:Y:S04]  /*0e10*/  LDS R24, [R23+0x10] ;  /* 0x0000100017187984 */ /* 0x000f680000000800 */
[----:B------:R-:W1:Y:S04]  /*0e20*/  LDS R21, [R23+0x14] ;  /* 0x0000140017157984 */ /* 0x000e680000000800 */
[----:B------:R-:W1:Y:S01]  /*0e30*/  LDS R20, [R23+0x18] ;  /* 0x0000180017147984 */ /* 0x000e620000000800 */
[----:B----4-:R-:W-:-:S03]  /*0e40*/  FFMA R17, R5, R18, RZ ;  /* 0x0000001205117223 */ /* 0x010fc600000000ff */
[----:B------:R-:W4:Y:S01]  /*0e50*/  LDS R18, [R23+0x1c] ;  /* 0x00001c0017127984 */ /* 0x000f220000000800 */
[----:B0-----:R-:W-:Y:S02]  /*0e60*/  FFMA R26, R10, R25, R17 ;  /* 0x000000190a1a7223 */ /* 0x001fe40000000011 */
[----:B------:R-:W0:Y:S01]  /*0e70*/  LDC R25, c[0x3][R6+0x18] ;  /* 0x00c0060006197b82 */ /* 0x000e220000000800 */
[----:B------:R-:W4:Y:S01]  /*0e80*/  LDS R17, [R23+0x20] ;  /* 0x0000200017117984 */ /* 0x000f220000000800 */
[----:B--2---:R-:W-:-:S04]  /*0e90*/  FFMA R27, R11, R27, R26 ;  /* 0x0000001b0b1b7223 */ /* 0x004fc8000000001a */
[----:B---3--:R-:W-:Y:S02]  /*0ea0*/  FFMA R26, R12, R19, R27 ;  /* 0x000000130c1a7223 */ /* 0x008fe4000000001b */
[----:B------:R-:W2:Y:S01]  /*0eb0*/  LDS R19, [R23+0x24] ;  /* 0x0000240017137984 */ /* 0x000ea20000000800 */
[----:B------:R-:W4:Y:S01]  /*0ec0*/  LDC R27, c[0x3][R6+0x1c] ;  /* 0x00c00700061b7b82 */ /* 0x000f220000000800 */
[----:B-----5:R-:W-:Y:S02]  /*0ed0*/  FFMA R26, R13, R24, R26 ;  /* 0x000000180d1a7223 */ /* 0x020fe4000000001a */
[----:B------:R-:W3:Y:S02]  /*0ee0*/  LDS R24, [R23+0x28] ;  /* 0x0000280017187984 */ /* 0x000ee40000000800 */
[----:B-1----:R-:W-:-:S03]  /*0ef0*/  FFMA R21, R21, R22, R26 ;  /* 0x0000001615157223 */ /* 0x002fc6000000001a */
[----:B------:R-:W1:Y:S01]  /*0f00*/  LDC R22, c[0x3][R6+0x20] ;  /* 0x00c0080006167b82 */ /* 0x000e620000000800 */
[----:B0-----:R-:W-:-:S07]  /*0f10*/  FFMA R25, R20, R25, R21 ;  /* 0x0000001914197223 */ /* 0x001fce0000000015 */
[----:B------:R-:W2:Y:S08]  /*0f20*/  LDC R20, c[0x3][R6+0x24] ;  /* 0x00c0090006147b82 */ /* 0x000eb00000000800 */
[----:B------:R-:W3:Y:S01]  /*0f30*/  LDC R21, c[0x3][R6+0x28] ;  /* 0x00c00a0006157b82 */ /* 0x000ee20000000800 */
[----:B----4-:R-:W-:Y:S01]  /*0f40*/  FFMA R18, R18, R27, R25 ;  /* 0x0000001b12127223 */ /* 0x010fe20000000019 */
[----:B------:R-:W-:-:S04]  /*0f50*/  IMAD.IADD R25, R2, 0x1, R0 ;  /* 0x0000000102197824 */ /* 0x000fc800078e0200 */
[----:B------:R-:W-:Y:S02]  /*0f60*/  IMAD.SHL.U32 R25, R25, 0x4, RZ ;  /* 0x0000000419197824 */ /* 0x000fe400078e00ff */
[----:B-1----:R-:W-:Y:S01]  /*0f70*/  FFMA R18, R17, R22, R18 ;  /* 0x0000001611127223 */ /* 0x002fe20000000012 */
[----:B------:R-:W-:Y:S02]  /*0f80*/  IMAD.MOV.U32 R17, RZ, RZ, R8 ;  /* 0x000000ffff117224 */ /* 0x000fe400078e0008 */
[----:B------:R-:W-:Y:S01]  /*0f90*/  LOP3.LUT R25, R25, 0x7c, RZ, 0xc0, !PT ;  /* 0x0000007c19197812 */ /* 0x000fe200078ec0ff */
[----:B--2---:R-:W-:-:S03]  /*0fa0*/  FFMA R19, R19, R20, R18 ;  /* 0x0000001413137223 */ /* 0x004fc60000000012 */
[----:B------:R-:W-:Y:S01]  /*0fb0*/  IADD3 R18, PT, PT, R16, R25, RZ ;  /* 0x0000001910127210 */ /* 0x000fe20007ffe0ff */
[----:B---3--:R-:W-:-:S05]  /*0fc0*/  FFMA R19, R24, R21, R19 ;  /* 0x0000001518137223 */ /* 0x008fca0000000013 */
[----:B------:R1:W-:Y:S02]  /*0fd0*/  STS [R18], R19 ;  /* 0x0000001312007388 */ /* 0x0003e40000000800 */
.L_x_17:
[----:B------:R-:W-:Y:S05]  /*0fe0*/  BSYNC.RECONVERGENT B2 ;  /* 0x0000000000027941 */ /* 0x000fea0003800200 */
.L_x_16:
[----:B------:R-:W-:Y:S05]  /*0ff0*/  @!P1 BRA `(.L_x_15) ;  /* 0x00000004001c9947 */ /* 0x000fea0003800000 */
[----:B-1----:R1:W2:Y:S01]  /*1000*/  LDC R18, c[0x3][R6+0x14] ;  /* 0x00c0050006127b82 */ /* 0x0022a20000000800 */
[----:B------:R-:W-:Y:S01]  /*1010*/  IMAD R26, R0, 0x2a, R17 ;  /* 0x0000002a001a7824 */ /* 0x000fe200078e0211 */
[----:B------:R-:W-:Y:S01]  /*1020*/  LEA R15, R14, R15, 0x18 ;  /* 0x0000000f0e0f7211 */ /* 0x000fe200078ec0ff */
[----:B------:R-:W-:-:S03]  /*1030*/  IMAD.IADD R14, R17, 0x1, R0 ;  /* 0x00000001110e7824 */ /* 0x000fc600078e0200 */
[----:B------:R-:W-:Y:S01]  /*1040*/  LEA R26, R26, R15, 0x2 ;  /* 0x0000000f1a1a7211 */ /* 0x000fe200078e10ff */
[----:B------:R-:W-:Y:S01]  /*1050*/  IMAD.IADD R24, R14, 0x1, R3 ;  /* 0x000000010e187824 */ /* 0x000fe200078e0203 */
[----:B------:R1:W3:Y:S03]  /*1060*/  LDC R19, c[0x3][R6+0x18] ;  /* 0x00c0060006137b82 */ /* 0x0002e60000000800 */
[----:B------:R-:W-:-:S05]  /*1070*/  VIADD R26, R26, 0x14 ;  /* 0x000000141a1a7836 */ /* 0x000fca0000000000 */
[----:B------:R1:W0:Y:S08]  /*1080*/  LDC R20, c[0x3][R6+0x1c] ;  /* 0x00c0070006147b82 */ /* 0x0002300000000800 */
[----:B------:R1:W0:Y:S08]  /*1090*/  LDC R21, c[0x3][R6+0x20] ;  /* 0x00c0080006157b82 */ /* 0x0002300000000800 */
[----:B------:R1:W0:Y:S08]  /*10a0*/  LDC R22, c[0x3][R6+0x24] ;  /* 0x00c0090006167b82 */ /* 0x0002300000000800 */
[----:B------:R1:W0:Y:S02]  /*10b0*/  LDC R23, c[0x3][R6+0x28] ;  /* 0x00c00a0006177b82 */ /* 0x0002240000000800 */
.L_x_18:
[----:B0-----:R-:W4:Y:S01]  /*10c0*/  LDS R28, [R26+-0x14] ;  /* 0xffffec001a1c7984 */ /* 0x001f220000000800 */
[----:B------:R-:W-:-:S03]  /*10d0*/  IMAD R17, R3, 0x2, R17 ;  /* 0x0000000203117824 */ /* 0x000fc600078e0211 */
[----:B------:R-:W0:Y:S02]  /*10e0*/  LDS R25, [R26+-0x10] ;  /* 0xfffff0001a197984 */ /* 0x000e240000000800 */
[----:B------:R-:W-:Y:S01]  /*10f0*/  ISETP.GE.U32.AND P1, PT, R17, 0x20, PT ;  /* 0x000000201100780c */ /* 0x000fe20003f26070 */
[----:B----4-:R-:W-:-:S04]  /*1100*/  FFMA R15, R5, R28, RZ ;  /* 0x0000001c050f7223 */ /* 0x010fc800000000ff */
[----:B0-----:R-:W-:Y:S02]  /*1110*/  FFMA R28, R10, R25, R15 ;  /* 0x000000190a1c7223 */ /* 0x001fe4000000000f */
[----:B------:R-:W0:Y:S04]  /*1120*/  LDS R15, [R26+-0xc] ;  /* 0xfffff4001a0f7984 */ /* 0x000e280000000800 */
[----:B------:R-:W4:Y:S01]  /*1130*/  LDS R25, [R26+-0x8] ;  /* 0xfffff8001a197984 */ /* 0x000f220000000800 */
[----:B0-----:R-:W-:-:S04]  /*1140*/  FFMA R15, R11, R15, R28 ;  /* 0x0000000f0b0f7223 */ /* 0x001fc8000000001c */
[----:B----4-:R-:W-:Y:S02]  /*1150*/  FFMA R28, R12, R25, R15 ;  /* 0x000000190c1c7223 */ /* 0x010fe4000000000f */
[----:B------:R-:W0:Y:S04]  /*1160*/  LDS R15, [R26+-0x4] ;  /* 0xfffffc001a0f7984 */ /* 0x000e280000000800 */
[----:B------:R-:W2:Y:S01]  /*1170*/  LDS R25, [R26] ;  /* 0x000000001a197984 */ /* 0x000ea20000000800 */
[----:B0-----:R-:W-:-:S04]  /*1180*/  FFMA R15, R13, R15, R28 ;  /* 0x0000000f0d0f7223 */ /* 0x001fc8000000001c */
[----:B--2---:R-:W-:Y:S02]  /*1190*/  FFMA R28, R18, R25, R15 ;  /* 0x00000019121c7223 */ /* 0x004fe4000000000f */
[----:B------:R-:W3:Y:S04]  /*11a0*/  LDS R15, [R26+0x4] ;  /* 0x000004001a0f7984 */ /* 0x000ee80000000800 */
[----:B------:R-:W0:Y:S01]  /*11b0*/  LDS R25, [R26+0x8] ;  /* 0x000008001a197984 */ /* 0x000e220000000800 */
[----:B---3--:R-:W-:-:S04]  /*11c0*/  FFMA R15, R19, R15, R28 ;  /* 0x0000000f130f7223 */ /* 0x008fc8000000001c */
[----:B0-----:R-:W-:Y:S02]  /*11d0*/  FFMA R28, R20, R25, R15 ;  /* 0x00000019141c7223 */ /* 0x001fe4000000000f */
[----:B------:R-:W0:Y:S04]  /*11e0*/  LDS R15, [R26+0xc] ;  /* 0x00000c001a0f7984 */ /* 0x000e280000000800 */
[----:B------:R-:W2:Y:S01]  /*11f0*/  LDS R25, [R26+0x10] ;  /* 0x000010001a197984 */ /* 0x000ea20000000800 */
[----:B0-----:R-:W-:-:S04]  /*1200*/  FFMA R15, R21, R15, R28 ;  /* 0x0000000f150f7223 */ /* 0x001fc8000000001c */
[----:B--2---:R-:W-:Y:S02]  /*1210*/  FFMA R28, R22, R25, R15 ;  /* 0x00000019161c7223 */ /* 0x004fe4000000000f */
[----:B------:R-:W0:Y:S02]  /*1220*/  LDS R15, [R26+0x14] ;  /* 0x000014001a0f7984 */ /* 0x000e240000000800 */
[----:B0-----:R-:W-:Y:S01]  /*1230*/  FFMA R28, R23, R15, R28 ;  /* 0x0000000f171c7223 */ /* 0x001fe2000000001c */
[----:B------:R-:W-:Y:S02]  /*1240*/  SHF.L.U32 R15, R14, 0x2, RZ ;  /* 0x000000020e0f7819 */ /* 0x000fe400000006ff */
[----:B------:R-:W-:Y:S02]  /*1250*/  LEA R14, R3, R14, 0x1 ;  /* 0x0000000e030e7211 */ /* 0x000fe400078e08ff */
[----:B------:R-:W-:-:S05]  /*1260*/  LOP3.LUT R15, R15, 0x7c, RZ, 0xc0, !PT ;  /* 0x0000007c0f0f7812 */ /* 0x000fca00078ec0ff */
[----:B------:R-:W-:Y:S02]  /*1270*/  IMAD.IADD R25, R16, 0x1, R15 ;  /* 0x0000000110197824 */ /* 0x000fe400078e020f */
[C-C-:B------:R-:W-:Y:S02]  /*1280*/  IMAD R15, R3.reuse, 0x4, R26.reuse ;  /* 0x00000004030f7824 */ /* 0x140fe400078e021a */
[----:B------:R-:W-:Y:S01]  /*1290*/  IMAD R26, R3, 0x8, R26 ;  /* 0x00000008031a7824 */ /* 0x000fe200078e021a */
[----:B------:R-:W-:Y:S04]  /*12a0*/  STS [R25], R28 ;  /* 0x0000001c19007388 */ /* 0x000fe80000000800 */
[----:B------:R-:W0:Y:S04]  /*12b0*/  LDS R27, [R15+-0x14] ;  /* 0xffffec000f1b7984 */ /* 0x000e280000000800 */
[----:B------:R-:W2:Y:S04]  /*12c0*/  LDS R29, [R15+-0x10] ;  /* 0xfffff0000f1d7984 */ /* 0x000ea80000000800 */
[----:B------:R-:W-:Y:S01]  /*12d0*/  LDS R25, [R15] ;  /* 0x000000000f197984 */ /* 0x000fe20000000800 */
[----:B0-----:R-:W-:-:S04]  /*12e0*/  FFMA R27, R5, R27, RZ ;  /* 0x0000001b051b7223 */ /* 0x001fc800000000ff */
[----:B--2---:R-:W-:Y:S02]  /*12f0*/  FFMA R27, R10, R29, R27 ;  /* 0x0000001d0a1b7223 */ /* 0x004fe4000000001b */
[----:B------:R-:W0:Y:S02]  /*1300*/  LDS R29, [R15+-0xc] ;  /* 0xfffff4000f1d7984 */ /* 0x000e240000000800 */
[----:B0-----:R-:W-:Y:S02]  /*1310*/  FFMA R27, R11, R29, R27 ;  /* 0x0000001d0b1b7223 */ /* 0x001fe4000000001b */
[----:B------:R-:W0:Y:S02]  /*1320*/  LDS R29, [R15+-0x8] ;  /* 0xfffff8000f1d7984 */ /* 0x000e240000000800 */
[----:B0-----:R-:W-:Y:S02]  /*1330*/  FFMA R27, R12, R29, R27 ;  /* 0x0000001d0c1b7223 */ /* 0x001fe4000000001b */
[----:B------:R-:W0:Y:S02]  /*1340*/  LDS R29, [R15+-0x4] ;  /* 0xfffffc000f1d7984 */ /* 0x000e240000000800 */
[----:B0-----:R-:W-:-:S04]  /*1350*/  FFMA R27, R13, R29, R27 ;  /* 0x0000001d0d1b7223 */ /* 0x001fc8000000001b */
[----:B------:R-:W-:Y:S02]  /*1360*/  FFMA R28, R18, R25, R27 ;  /* 0x00000019121c7223 */ /* 0x000fe4000000001b */
[----:B------:R-:W0:Y:S04]  /*1370*/  LDS R25, [R15+0x4] ;  /* 0x000004000f197984 */ /* 0x000e280000000800 */
[----:B------:R-:W2:Y:S01]  /*1380*/  LDS R27, [R15+0x8] ;  /* 0x000008000f1b7984 */ /* 0x000ea20000000800 */
[----:B0-----:R-:W-:-:S04]  /*1390*/  FFMA R25, R19, R25, R28 ;  /* 0x0000001913197223 */ /* 0x001fc8000000001c */
[----:B--2---:R-:W-:Y:S02]  /*13a0*/  FFMA R28, R20, R27, R25 ;  /* 0x0000001b141c7223 */ /* 0x004fe40000000019 */
[----:B------:R-:W0:Y:S04]  /*13b0*/  LDS R25, [R15+0xc] ;  /* 0x00000c000f197984 */ /* 0x000e280000000800 */
[----:B------:R-:W2:Y:S01]  /*13c0*/  LDS R27, [R15+0x10] ;  /* 0x000010000f1b7984 */ /* 0x000ea20000000800 */
[----:B0-----:R-:W-:-:S04]  /*13d0*/  FFMA R25, R21, R25, R28 ;  /* 0x0000001915197223 */ /* 0x001fc8000000001c */
[----:B--2---:R-:W-:Y:S01]  /*13e0*/  FFMA R28, R22, R27, R25 ;  /* 0x0000001b161c7223 */ /* 0x004fe20000000019 */
[----:B------:R-:W-:Y:S01]  /*13f0*/  SHF.L.U32 R27, R24, 0x2, RZ ;  /* 0x00000002181b7819 */ /* 0x000fe200000006ff */
[----:B------:R-:W0:Y:S01]  /*1400*/  LDS R25, [R15+0x14] ;  /* 0x000014000f197984 */ /* 0x000e220000000800 */
[----:B------:R-:W-:Y:S02]  /*1410*/  IMAD R24, R3, 0x2, R24 ;  /* 0x0000000203187824 */ /* 0x000fe400078e0218 */
[----:B------:R-:W-:Y:S01]  /*1420*/  LOP3.LUT R27, R27, 0x7c, RZ, 0xc0, !PT ;  /* 0x0000007c1b1b7812 */ /* 0x000fe200078ec0ff */
[----:B0-----:R-:W-:-:S04]  /*1430*/  FFMA R25, R23, R25, R28 ;  /* 0x0000001917197223 */ /* 0x001fc8000000001c */
[----:B------:R-:W-:-:S05]  /*1440*/  IMAD.IADD R28, R16, 0x1, R27 ;  /* 0x00000001101c7824 */ /* 0x000fca00078e021b */
[----:B------:R0:W-:Y:S01]  /*1450*/  STS [R28], R25 ;  /* 0x000000191c007388 */ /* 0x0001e20000000800 */
[----:B------:R-:W-:Y:S05]  /*1460*/  @!P1 BRA `(.L_x_18) ;  /* 0xfffffffc00149947 */ /* 0x000fea000383ffff */
.L_x_15:
[----:B------:R-:W-:Y:S05]  /*1470*/  BSYNC.RECONVERGENT B1 ;  /* 0x0000000000017941 */ /* 0x000fea0003800200 */
.L_x_14:
[----:B------:R-:W-:-:S04]  /*1480*/  IADD3 R0, PT, PT, R0, UR10, RZ ;  /* 0x0000000a00007c10 */ /* 0x000fc8000fffe0ff */
[----:B------:R-:W-:-:S13]  /*1490*/  ISETP.GE.U32.AND P1, PT, R0, 0x2a, PT ;  /* 0x0000002a0000780c */ /* 0x000fda0003f26070 */
[----:B------:R-:W-:Y:S05]  /*14a0*/  @!P1 BRA `(.L_x_19) ;  /* 0xfffffff800009947 */ /* 0x000fea000383ffff */
.L_x_13:
[----:B------:R-:W-:Y:S05]  /*14b0*/  BSYNC.RECONVERGENT B0 ;  /* 0x0000000000007941 */ /* 0x000fea0003800200 */
.L_x_12:
[----:B----4-:R-:W3:Y:S01]  /*14c0*/  S2R R5, SR_TID.Y ;  /* 0x0000000000057919 */ /* 0x010ee20000002200 */
[----:B------:R-:W4:Y:S01]  /*14d0*/  LDC R0, c[0x0][0x388] ;  /* 0x0000e200ff007b82 */ /* 0x000f220000000800 */
[----:B------:R-:W-:Y:S01]  /*14e0*/  UMOV UR4, 0x400 ;  /* 0x0000040000047882 */ /* 0x000fe20000000000 */
[----:B------:R-:W-:Y:S01]  /*14f0*/  IMAD.MOV.U32 R13, RZ, RZ, 0x6c ;  /* 0x0000006cff0d7424 */ /* 0x000fe200078e00ff */
[----:B------:R-:W-:Y:S01]  /*1500*/  UIADD3 UR4, UPT, UPT, UR4, 0x1b90, URZ ;  /* 0x00001b9004047890 */ /* 0x000fe2000fffe0ff */
[----:B------:R-:W5:Y:S04]  /*1510*/  LDCU.64 UR6, c[0x0][0x398] ;  /* 0x00007300ff0677ac */ /* 0x000f680008000a00 */
[----:B------:R-:W0:Y:S08]  /*1520*/  S2UR UR5, SR_CgaCtaId ;  /* 0x00000000000579c3 */ /* 0x000e300000008800 */
[----:B------:R-:W1:Y:S01]  /*1530*/  LDC R14, c[0x0][0x3a0] ;  /* 0x0000e800ff0e7b82 */ /* 0x000e620000000800 */
[----:B----4-:R-:W-:-:S02]  /*1540*/  ISETP.NE.AND P0, PT, R0, 0x2, PT ;  /* 0x000000020000780c */ /* 0x010fc40003f05270 */
[----:B------:R-:W-:Y:S02]  /*1550*/  ISETP.NE.AND P5, PT, R0, 0x1, PT ;  /* 0x000000010000780c */ /* 0x000fe40003fa5270 */
[----:B------:R-:W-:-:S03]  /*1560*/  SEL R13, R13, 0x14, !P0 ;  /* 0x000000140d0d7807 */ /* 0x000fc60004000000 */
[----:B------:R-:W-:Y:S01]  /*1570*/  BAR.SYNC.DEFER_BLOCKING 0x0 ;  /* 0x0000000000007b1d */ /* 0x000fe20000010000 */
[C---:B---3--:R-:W-:Y:S01]  /*1580*/  ISETP.GT.U32.AND P1, PT, R5.reuse, 0x29, PT ;  /* 0x000000290500780c */ /* 0x048fe20003f24070 */
[----:B0-----:R-:W-:Y:S01]  /*1590*/  ULEA UR4, UR5, UR4, 0x18 ;  /* 0x0000000405047291 */ /* 0x001fe2000f8ec0ff */
[C---:B------:R-:W-:Y:S01]  /*15a0*/  ISETP.GT.U32.AND P4, PT, R5.reuse, 0x28, PT ;  /* 0x000000280500780c */ /* 0x040fe20003f84070 */
[----:B-----5:R-:W-:Y:S01]  /*15b0*/  UIADD3 UR5, UPT, UPT, UR6, -0xa, URZ ;  /* 0xfffffff606057890 */ /* 0x020fe2000fffe0ff */
[C---:B------:R-:W-:Y:S02]  /*15c0*/  ISETP.GT.U32.AND P3, PT, R5.reuse, 0x27, PT ;  /* 0x000000270500780c */ /* 0x040fe40003f64070 */
[C---:B------:R-:W-:Y:S02]  /*15d0*/  ISETP.GT.U32.AND P2, PT, R5.reuse, 0x26, PT ;  /* 0x000000260500780c */ /* 0x040fe40003f44070 */
[----:B------:R-:W-:Y:S01]  /*15e0*/  LEA R3, R5, UR4, 0x7 ;  /* 0x0000000405037c11 */ /* 0x000fe2000f8e38ff */
[----:B------:R-:W-:Y:S01]  /*15f0*/  UIADD3 UR4, UPT, UPT, UR7, -0xa, URZ ;  /* 0xfffffff607047890 */ /* 0x000fe2000fffe0ff */
[----:B-1----:R-:W-:-:S02]  /*1600*/  ISETP.NE.AND P0, PT, R14, 0x5, PT ;  /* 0x000000050e00780c */ /* 0x002fc40003f05270 */
[----:B------:R-:W-:Y:S01]  /*1610*/  ISETP.GT.U32.AND P6, PT, R5, 0x1f, PT ;  /* 0x0000001f0500780c */ /* 0x000fe20003fc4070 */
[C-C-:B------:R-:W-:Y:S02]  /*1620*/  @!P1 IMAD.IADD R0, R2.reuse, 0x1, R5.reuse ;  /* 0x0000000102009824 */ /* 0x140fe400078e0205 */
[C-C-:B------:R-:W-:Y:S02]  /*1630*/  @!P4 IMAD.IADD R6, R2.reuse, 0x1, R5.reuse ;  /* 0x000000010206c824 */ /* 0x140fe400078e0205 */
[--C-:B------:R-:W-:Y:S01]  /*1640*/  @!P3 IMAD.IADD R8, R2, 0x1, R5.reuse ;  /* 0x000000010208b824 */ /* 0x100fe200078e0205 */
[----:B------:R-:W-:Y:S01]  /*1650*/  @!P1 SHF.L.U32 R0, R0, 0x2, RZ ;  /* 0x0000000200009819 */ /* 0x000fe200000006ff */
[----:B------:R-:W-:Y:S01]  /*1660*/  @!P2 IMAD.IADD R9, R2, 0x1, R5 ;  /* 0x000000010209a824 */ /* 0x000fe200078e0205 */
[----:B------:R-:W-:Y:S02]  /*1670*/  @!P4 LEA R6, R6, 0x4, 0x2 ;  /* 0x000000040606c811 */ /* 0x000fe400078e10ff */
[----:B------:R-:W-:-:S02]  /*1680*/  @!P1 LOP3.LUT R0, R0, 0x7c, RZ, 0xc0, !PT ;  /* 0x0000007c00009812 */ /* 0x000fc400078ec0ff */
[----:B------:R-:W-:Y:S02]  /*1690*/  @!P4 LOP3.LUT R6, R6, 0x7c, RZ, 0xc0, !PT ;  /* 0x0000007c0606c812 */ /* 0x000fe400078ec0ff */
[C---:B------:R-:W-:Y:S02]  /*16a0*/  @!P1 IADD3 R0, PT, PT, R3.reuse, R0, RZ ;  /* 0x0000000003009210 */ /* 0x040fe40007ffe0ff */
[----:B------:R-:W-:Y:S01]  /*16b0*/  @!P3 LEA R8, R8, 0x8, 0x2 ;  /* 0x000000080808b811 */ /* 0x000fe200078e10ff */
[----:B------:R-:W-:Y:S01]  /*16c0*/  @!P4 IMAD.IADD R6, R3, 0x1, R6 ;  /* 0x000000010306c824 */ /* 0x000fe200078e0206 */
[----:B------:R-:W-:Y:S02]  /*16d0*/  @!P2 LEA R9, R9, 0xc, 0x2 ;  /* 0x0000000c0909a811 */ /* 0x000fe400078e10ff */
[----:B------:R-:W-:Y:S01]  /*16e0*/  @!P3 LOP3.LUT R8, R8, 0x7c, RZ, 0xc0, !PT ;  /* 0x0000007c0808b812 */ /* 0x000fe200078ec0ff */
[----:B------:R-:W0:Y:S01]  /*16f0*/  @!P1 LDS R0, [R0] ;  /* 0x0000000000009984 */ /* 0x000e220000000800 */
[----:B------:R-:W-:-:S02]  /*1700*/  @!P2 LOP3.LUT R10, R9, 0x7c, RZ, 0xc0, !PT ;  /* 0x0000007c090aa812 */ /* 0x000fc400078ec0ff */
[----:B--2---:R-:W-:Y:S01]  /*1710*/  @!P3 IADD3 R12, PT, PT, R3, R8, RZ ;  /* 0x00000008030cb210 */ /* 0x004fe20007ffe0ff */
[----:B------:R1:W2:Y:S01]  /*1720*/  @!P4 LDS R11, [R6+0x80] ;  /* 0x00008000060bc984 */ /* 0x0002a20000000800 */
[----:B------:R-:W-:Y:S01]  /*1730*/  SEL R8, R13, 0x40, P5 ;  /* 0x000000400d087807 */ /* 0x000fe20002800000 */
[----:B------:R-:W-:Y:S01]  /*1740*/  @!P2 IMAD.IADD R15, R3, 0x1, R10 ;  /* 0x00000001030fa824 */ /* 0x000fe200078e020a */
[C---:B------:R-:W-:Y:S01]  /*1750*/  ISETP.GT.U32.AND P5, PT, R5.reuse, 0x20, PT ;  /* 0x000000200500780c */ /* 0x040fe20003fa4070 */
[----:B------:R-:W3:Y:S01]  /*1760*/  @!P3 LDS R13, [R12+0x100] ;  /* 0x000100000c0db984 */ /* 0x000ee20000000800 */
[----:B------:R-:W-:Y:S02]  /*1770*/  SEL R8, R8, RZ, P0 ;  /* 0x000000ff08087207 */ /* 0x000fe40000000000 */
[----:B------:R-:W-:Y:S01]  /*1780*/  ISETP.GT.U32.AND P0, PT, R5, 0x25, PT ;  /* 0x000000250500780c */ /* 0x000fe20003f04070 */
[----:B------:R-:W4:Y:S01]  /*1790*/  @!P2 LDS R15, [R15+0x180] ;  /* 0x000180000f0fa984 */ /* 0x000f220000000800 */
[----:B------:R-:W0:Y:S01]  /*17a0*/  @!P1 LDC R9, c[0x3][R8] ;  /* 0x00c0000008099b82 */ /* 0x000e220000000800 */
[----:B-1----:R-:W-:-:S07]  /*17b0*/  IMAD.MOV.U32 R6, RZ, RZ, RZ ;  /* 0x000000ffff067224 */ /* 0x002fce00078e00ff */
[----:B------:R-:W2:Y:S03]  /*17c0*/  @!P4 LDC R10, c[0x3][R8+0x4] ;  /* 0x00c00100080acb82 */ /* 0x000ea60000000800 */
[----:B------:R-:W-:-:S05]  /*17d0*/  @!P0 IADD3 R17, PT, PT, R2, R5, RZ ;  /* 0x0000000502118210 */ /* 0x000fca0007ffe0ff */
[----:B------:R-:W3:Y:S08]  /*17e0*/  @!P3 LDC R14, c[0x3][R8+0x8] ;  /* 0x00c00200080ebb82 */ /* 0x000ef00000000800 */
[----:B------:R-:W4:Y:S01]  /*17f0*/  @!P2 LDC R16, c[0x3][R8+0xc] ;  /* 0x00c003000810ab82 */ /* 0x000f220000000800 */
[----:B0-----:R-:W-:Y:S01]  /*1800*/  @!P1 FFMA R6, R0, R9, RZ ;  /* 0x0000000900069223 */ /* 0x001fe200000000ff */
[----:B------:R-:W-:-:S02]  /*1810*/  @!P0 LEA R0, R17, 0x10, 0x2 ;  /* 0x0000001011008811 */ /* 0x000fc400078e10ff */
[----:B------:R-:W-:Y:S01]  /*1820*/  ISETP.GT.U32.AND P1, PT, R5, 0x24, PT ;  /* 0x000000240500780c */ /* 0x000fe20003f24070 */
[----:B--2---:R-:W-:Y:S01]  /*1830*/  @!P4 FFMA R6, R11, R10, R6 ;  /* 0x0000000a0b06c223 */ /* 0x004fe20000000006 */
[----:B------:R-:W-:Y:S02]  /*1840*/  @!P0 LOP3.LUT R0, R0, 0x7c, RZ, 0xc0, !PT ;  /* 0x0000007c00008812 */ /* 0x000fe400078ec0ff */
[----:B------:R-:W-:-:S03]  /*1850*/  ISETP.GT.U32.AND P4, PT, R5, 0x21, PT ;  /* 0x000000210500780c */ /* 0x000fc60003f84070 */
[----:B------:R-:W-:Y:S02]  /*1860*/  @!P0 IMAD.IADD R9, R3, 0x1, R0 ;  /* 0x0000000103098824 */ /* 0x000fe400078e0200 */
[----:B---3--:R-:W-:Y:S01]  /*1870*/  @!P3 FFMA R6, R13, R14, R6 ;  /* 0x0000000e0d06b223 */ /* 0x008fe20000000006 */
[----:B------:R-:W-:Y:S01]  /*1880*/  ISETP.GT.U32.AND P3, PT, R5, 0x22, PT ;  /* 0x000000220500780c */ /* 0x000fe20003f64070 */
[----:B------:R-:W0:Y:S02]  /*1890*/  @!P0 LDC R0, c[0x3][R8+0x10] ;  /* 0x00c0040008008b82 */ /* 0x000e240000000800 */
[C-C-:B------:R-:W-:Y:S01]  /*18a0*/  @!P1 IMAD.IADD R10, R2.reuse, 0x1, R5.reuse ;  /* 0x00000001020a9824 */ /* 0x140fe200078e0205 */
[----:B------:R-:W0:Y:S01]  /*18b0*/  @!P0 LDS R9, [R9+0x200] ;  /* 0x0002000009098984 */ /* 0x000e220000000800 */
[C---:B------:R-:W-:Y:S01]  /*18c0*/  @!P5 IADD3 R14, PT, PT, R2.reuse, R5, RZ ;  /* 0x00000005020ed210 */ /* 0x040fe20007ffe0ff */
[----:B----4-:R-:W-:Y:S01]  /*18d0*/  @!P2 FFMA R6, R15, R16, R6 ;  /* 0x000000100f06a223 */ /* 0x010fe20000000006 */
[----:B------:R-:W-:Y:S01]  /*18e0*/  ISETP.GT.U32.AND P2, PT, R5, 0x23, PT ;  /* 0x000000230500780c */ /* 0x000fe20003f44070 */
[--C-:B------:R-:W-:Y:S01]  /*18f0*/  @!P4 IMAD.IADD R13, R2, 0x1, R5.reuse ;  /* 0x00000001020dc824 */ /* 0x100fe200078e0205 */
[----:B------:R-:W-:Y:S01]  /*1900*/  @!P1 LEA R10, R10, 0x14, 0x2 ;  /* 0x000000140a0a9811 */ /* 0x000fe200078e10ff */
[----:B------:R-:W-:-:S03]  /*1910*/  @!P6 IMAD.IADD R15, R2, 0x1, R5 ;  /* 0x00000001020fe824 */ /* 0x000fc600078e0205 */
[----:B------:R-:W-:Y:S01]  /*1920*/  @!P3 IMAD.IADD R12, R2, 0x1, R5 ;  /* 0x00000001020cb824 */ /* 0x000fe200078e0205 */
[----:B------:R-:W-:Y:S02]  /*1930*/  @!P1 LOP3.LUT R10, R10, 0x7c, RZ, 0xc0, !PT ;  /* 0x0000007c0a0a9812 */ /* 0x000fe400078ec0ff */
[----:B------:R-:W-:-:S04]  /*1940*/  @!P6 LEA R15, R15, 0x28, 0x2 ;  /* 0x000000280f0fe811 */ /* 0x000fc800078e10ff */
[----:B------:R-:W-:Y:S02]  /*1950*/  @!P6 LOP3.LUT R18, R15, 0x7c, RZ, 0xc0, !PT ;  /* 0x0000007c0f12e812 */ /* 0x000fe400078ec0ff */
[----:B------:R-:W-:Y:S01]  /*1960*/  @!P2 IADD3 R11, PT, PT, R2, R5, RZ ;  /* 0x00000005020ba210 */ /* 0x000fe20007ffe0ff */
[----:B------:R-:W-:-:S03]  /*1970*/  @!P1 IMAD.IADD R5, R3, 0x1, R10 ;  /* 0x0000000103059824 */ /* 0x000fc600078e020a */
[----:B------:R-:W-:Y:S02]  /*1980*/  @!P2 LEA R2, R11, 0x18, 0x2 ;  /* 0x000000180b02a811 */ /* 0x000fe400078e10ff */
[----:B------:R-:W-:Y:S01]  /*1990*/  @!P3 LEA R11, R12, 0x1c, 0x2 ;  /* 0x0000001c0c0bb811 */ /* 0x000fe200078e10ff */
[----:B------:R-:W1:Y:S01]  /*19a0*/  @!P1 LDS R5, [R5+0x280] ;  /* 0x0002800005059984 */ /* 0x000e620000000800 */
[----:B------:R-:W-:Y:S02]  /*19b0*/  @!P4 LEA R12, R13, 0x20, 0x2 ;  /* 0x000000200d0cc811 */ /* 0x000fe400078e10ff */
[----:B------:R-:W-:Y:S02]  /*19c0*/  @!P5 LEA R13, R14, 0x24, 0x2 ;  /* 0x000000240e0dd811 */ /* 0x000fe400078e10ff */
[----:B------:R-:W-:Y:S02]  /*19d0*/  @!P3 LOP3.LUT R10, R11, 0x7c, RZ, 0xc0, !PT ;  /* 0x0000007c0b0ab812 */ /* 0x000fe400078ec0ff */
[----:B------:R-:W-:-:S02]  /*19e0*/  @!P4 LOP3.LUT R12, R12, 0x7c, RZ, 0xc0, !PT ;  /* 0x0000007c0c0cc812 */ /* 0x000fc400078ec0ff */
[----:B------:R-:W-:Y:S01]  /*19f0*/  @!P2 LOP3.LUT R2, R2, 0x7c, RZ, 0xc0, !PT ;  /* 0x0000007c0202a812 */ /* 0x000fe200078ec0ff */
[----:B------:R-:W-:Y:S01]  /*1a00*/  @!P3 IMAD.IADD R10, R3, 0x1, R10 ;  /* 0x00000001030ab824 */ /* 0x000fe200078e020a */
[----:B------:R-:W-:Y:S01]  /*1a10*/  @!P5 LOP3.LUT R14, R13, 0x7c, RZ, 0xc0, !PT ;  /* 0x0000007c0d0ed812 */ /* 0x000fe200078ec0ff */
[C---:B------:R-:W-:Y:S01]  /*1a20*/  @!P4 IMAD.IADD R12, R3.reuse, 0x1, R12 ;  /* 0x00000001030cc824 */ /* 0x040fe200078e020c */
[----:B------:R-:W-:Y:S01]  /*1a30*/  @!P2 IADD3 R2, PT, PT, R3, R2, RZ ;  /* 0x000000020302a210 */ /* 0x000fe20007ffe0ff */
[----:B0-----:R-:W-:Y:S01]  /*1a40*/  @!P0 FFMA R6, R9, R0, R6 ;  /* 0x0000000009068223 */ /* 0x001fe20000000006 */
[C---:B------:R-:W-:Y:S01]  /*1a50*/  @!P5 IADD3 R16, PT, PT, R3.reuse, R14, RZ ;  /* 0x0000000e0310d210 */ /* 0x040fe20007ffe0ff */
[----:B------:R-:W-:Y:S01]  /*1a60*/  @!P6 IMAD.IADD R3, R3, 0x1, R18 ;  /* 0x000000010303e824 */ /* 0x000fe200078e0212 */
[----:B------:R-:W0:Y:S01]  /*1a70*/  @!P4 LDS R15, [R12+0x400] ;  /* 0x000400000c0fc984 */ /* 0x000e220000000800 */
[----:B------:R2:W3:Y:S01]  /*1a80*/  @!P1 LDC R0, c[0x3][R8+0x14] ;  /* 0x00c0050008009b82 */ /* 0x0004e20000000800 */
[----:B------:R-:W-:-:S02]  /*1a90*/  ISETP.GE.AND P0, PT, R7, UR5, PT ;  /* 0x0000000507007c0c */ /* 0x000fc4000bf06270 */
[----:B------:R-:W4:Y:S02]  /*1aa0*/  @!P2 LDS R11, [R2+0x300] ;  /* 0x00030000020ba984 */ /* 0x000f240000000800 */
[----:B------:R-:W-:Y:S02]  /*1ab0*/  ISETP.GE.OR P0, PT, R4, UR4, P0 ;  /* 0x0000000404007c0c */ /* 0x000fe40008706670 */
[----:B------:R-:W0:Y:S01]  /*1ac0*/  @!P5 LDS R17, [R16+0x480] ;  /* 0x000480001011d984 */ /* 0x000e220000000800 */
[----:B------:R2:W0:Y:S03]  /*1ad0*/  @!P2 LDC R9, c[0x3][R8+0x18] ;  /* 0x00c006000809ab82 */ /* 0x0004260000000800 */
[----:B------:R-:W0:Y:S04]  /*1ae0*/  @!P6 LDS R19, [R3+0x500] ;  /* 0x000500000313e984 */ /* 0x000e280000000800 */
[----:B------:R5:W0:Y:S01]  /*1af0*/  @!P3 LDS R13, [R10+0x380] ;  /* 0x000380000a0db984 */ /* 0x000a220000000800 */
[----:B------:R2:W0:Y:S08]  /*1b00*/  @!P4 LDC R14, c[0x3][R8+0x20] ;  /* 0x00c00800080ecb82 */ /* 0x0004300000000800 */
[----:B-----5:R2:W0:Y:S08]  /*1b10*/  @!P3 LDC R10, c[0x3][R8+0x1c] ;  /* 0x00c00700080abb82 */ /* 0x0204300000000800 */
[----:B------:R2:W0:Y:S01]  /*1b20*/  @!P5 LDC R18, c[0x3][R8+0x24] ;  /* 0x00c009000812db82 */ /* 0x0004220000000800 */
[----:B-1----:R-:W-:Y:S05]  /*1b30*/  @P0 EXIT ;  /* 0x000000000000094d */ /* 0x002fea0003800000 */
[----:B------:R-:W1:Y:S01]  /*1b40*/  LDC.64 R2, c[0x0][0x390] ;  /* 0x0000e400ff027b82 */ /* 0x000e620000000a00 */
[----:B---3--:R-:W-:Y:S01]  /*1b50*/  @!P1 FFMA R6, R5, R0, R6 ;  /* 0x0000000005069223 */ /* 0x008fe20000000006 */
[----:B------:R-:W-:-:S03]  /*1b60*/  IMAD R7, R7, UR4, R4 ;  /* 0x0000000407077c24 */ /* 0x000fc6000f8e0204 */
[----:B0---4-:R-:W-:-:S03]  /*1b70*/  @!P2 FFMA R6, R11, R9, R6 ;  /* 0x000000090b06a223 */ /* 0x011fc60000000006 */
[----:B--2---:R-:W0:Y:S01]  /*1b80*/  @!P6 LDC R8, c[0x3][R8+0x28] ;  /* 0x00c00a000808eb82 */ /* 0x004e220000000800 */
[----:B------:R-:W-:-:S04]  /*1b90*/  @!P3 FFMA R6, R13, R10, R6 ;  /* 0x0000000a0d06b223 */ /* 0x000fc80000000006 */
[----:B------:R-:W-:-:S04]  /*1ba0*/  @!P4 FFMA R6, R15, R14, R6 ;  /* 0x0000000e0f06c223 */ /* 0x000fc80000000006 */
[----:B------:R-:W-:Y:S01]  /*1bb0*/  @!P5 FFMA R6, R17, R18, R6 ;  /* 0x000000121106d223 */ /* 0x000fe20000000006 */
[----:B-1----:R-:W-:-:S04]  /*1bc0*/  IMAD.WIDE R2, R7, 0x4, R2 ;  /* 0x0000000407027825 */ /* 0x002fc800078e0202 */
[----:B0-----:R-:W-:-:S05]  /*1bd0*/  @!P6 FFMA R6, R19, R8, R6 ;  /* 0x000000081306e223 */ /* 0x001fca0000000006 */
[----:B------:R-:W-:Y:S01]  /*1be0*/  STG.E desc[UR8][R2.64], R6 ;  /* 0x0000000602007986 */ /* 0x000fe2000c101908 */
[----:B------:R-:W-:Y:S05]  /*1bf0*/  EXIT ;  /* 0x000000000000794d */ /* 0x000fea0003800000 */
.L_x_20:
[----:B------:R-:W-:-:S00]  /*1c00*/  BRA `(.L_x_20) ;  /* 0xfffffffc00fc7947 */ /* 0x000fc0000383ffff */
[----:B------:R-:W-:-:S00]  /*1c10*/  NOP ;  /* 0x0000000000007918 */ /* 0x000fc00000000000 */
        /* <DEDUP_REMOVED lines=14> */
.L_x_22:


//--------------------- .text._Z23computePolyCoefficientsPfS_S_S_S_S_PdS0_S0_ii --------------------------
	.section	.text._Z23computePolyCoefficientsPfS_S_S_S_S_PdS0_S0_ii,"ax",@progbits
	.align	128
        .global         _Z23computePolyCoefficientsPfS_S_S_S_S_PdS0_S0_ii
        .type           _Z23computePolyCoefficientsPfS_S_S_S_S_PdS0_S0_ii,@function
        .size           _Z23computePolyCoefficientsPfS_S_S_S_S_PdS0_S0_ii,(.L_x_23 - _Z23computePolyCoefficientsPfS_S_S_S_S_PdS0_S0_ii)
        .other          _Z23computePolyCoefficientsPfS_S_S_S_S_PdS0_S0_ii,@"STO_CUDA_ENTRY STV_DEFAULT"
_Z23computePolyCoefficientsPfS_S_S_S_S_PdS0_S0_ii:
.text._Z23computePolyCoefficientsPfS_S_S_S_S_PdS0_S0_ii:
[----:B------:R-:W-:Y:S01]  /*0000*/  LDC R1, c[0x0][0x37c] ;  /* 0x0000df00ff017b82 */ /* 0x000fe20000000800 */
[----:B------:R-:W0:Y:S07]  /*0010*/  S2R R2, SR_TID.Y ;  /* 0x0000000000027919 */ /* 0x000e2e0000002200 */
[----:B------:R-:W1:Y:S01]  /*0020*/  LDC R0, c[0x0][0x360] ;  /* 0x0000d800ff007b82 */ /* 0x000e620000000800 */
[----:B------:R-:W2:Y:S01]  /*0030*/  LDCU.64 UR6, c[0x0][0x3c8] ;  /* 0x00007900ff0677ac */ /* 0x000ea20008000a00 */
[----:B------:R-:W1:Y:S06]  /*0040*/  S2R R5, SR_TID.X ;  /* 0x0000000000057919 */ /* 0x000e6c0000002100 */
[----:B------:R-:W0:Y:S08]  /*0050*/  S2UR UR5, SR_CTAID.Y ;  /* 0x00000000000579c3 */ /* 0x000e300000002600 */
[----:B------:R-:W0:Y:S08]  /*0060*/  LDC R3, c[0x0][0x364] ;  /* 0x0000d900ff037b82 */ /* 0x000e300000000800 */
[----:B------:R-:W1:Y:S01]  /*0070*/  S2UR UR4, SR_CTAID.X ;  /* 0x00000000000479c3 */ /* 0x000e620000002500 */
[----:B0-----:R-:W-:-:S05]  /*0080*/  IMAD R3, R3, UR5, R2 ;  /* 0x0000000503037c24 */ /* 0x001fca000f8e0202 */
[----:B--2---:R-:W-:Y:S01]  /*0090*/  ISETP.GE.AND P0, PT, R3, UR7, PT ;  /* 0x0000000703007c0c */ /* 0x004fe2000bf06270 */
[----:B-1----:R-:W-:-:S05]  /*00a0*/  IMAD R0, R0, UR4, R5 ;  /* 0x0000000400007c24 */ /* 0x002fca000f8e0205 */
[----:B------:R-:W-:-:S13]  /*00b0*/  ISETP.GE.OR P0, PT, R0, UR6, P0 ;  /* 0x0000000600007c0c */ /* 0x000fda0008706670 */
[----:B------:R-:W-:Y:S05]  /*00c0*/  @P0 EXIT ;  /* 0x000000000000094d */ /* 0x000fea0003800000 */
[----:B------:R-:W0:Y:S01]  /*00d0*/  LDC.64 R6, c[0x0][0x3a0] ;  /* 0x0000e800ff067b82 */ /* 0x000e220000000a00 */
[----:B------:R-:W1:Y:S01]  /*00e0*/  LDCU.64 UR4, c[0x0][0x358] ;  /* 0x00006b00ff0477ac */ /* 0x000e620008000a00 */
[----:B------:R-:W-:Y:S01]  /*00f0*/  IMAD R0, R3, UR6, R0 ;  /* 0x0000000603007c24 */ /* 0x000fe2000f8e0200 */
[----:B------:R-:W2:Y:S05]  /*0100*/  LDCU.128 UR12, c[0x3][0xa0] ;  /* 0x00c01400ff0c77ac */ /* 0x000eaa0008000c00 */
[----:B------:R-:W3:Y:S01]  /*0110*/  LDC.64 R10, c[0x0][0x390] ;  /* 0x0000e400ff0a7b82 */ /* 0x000ee20000000a00 */
[----:B------:R-:W4:Y:S07]  /*0120*/  LDCU.64 UR8, c[0x3][0x98] ;  /* 0x00c01300ff0877ac */ /* 0x000f2e0008000a00 */
[----:B------:R-:W5:Y:S01]  /*0130*/  LDC.64 R2, c[0x0][0x3a8] ;  /* 0x0000ea00ff027b82 */ /* 0x000f620000000a00 */
[----:B0-----:R-:W-:-:S07]  /*0140*/  IMAD.WIDE R6, R0, 0x4, R6 ;  /* 0x0000000400067825 */ /* 0x001fce00078e0206 */
[----:B------:R-:W0:Y:S01]  /*0150*/  LDC.64 R4, c[0x3][0xb0] ;  /* 0x00c02c00ff047b82 */ /* 0x000e220000000a00 */
[----:B-1----:R-:W2:Y:S01]  /*0160*/  LDG.E R16, desc[UR4][R6.64] ;  /* 0x0000000406107981 */ /* 0x002ea2000c1e1900 */
[----:B---3--:R-:W-:-:S06]  /*0170*/  IMAD.WIDE R10, R0, 0x4, R10 ;  /* 0x00000004000a7825 */ /* 0x008fcc00078e020a */
[----:B------:R-:W1:Y:S01]  /*0180*/  LDC.64 R12, c[0x0][0x3b0] ;  /* 0x0000ec00ff0c7b82 */ /* 0x000e620000000a00 */
[----:B------:R-:W3:Y:S01]  /*0190*/  LDG.E R19, desc[UR4][R10.64] ;  /* 0x000000040a137981 */ /* 0x000ee2000c1e1900 */
[----:B-----5:R-:W-:-:S06]  /*01a0*/  IMAD.WIDE R2, R0, 0x4, R2 ;  /* 0x0000000400027825 */ /* 0x020fcc00078e0202 */
[----:B------:R-:W5:Y:S01]  /*01b0*/  LDC.64 R14, c[0x0][0x398] ;  /* 0x0000e600ff0e7b82 */ /* 0x000f620000000a00 */
[----:B------:R-:W4:Y:S01]  /*01c0*/  LDG.E R18, desc[UR4][R2.64] ;  /* 0x0000000402127981 */ /* 0x000f22000c1e1900 */
[----:B------:R-:W-:Y:S01]  /*01d0*/  SHF.L.U32 R21, R0, 0x2, RZ ;  /* 0x0000000200157819 */ /* 0x000fe200000006ff */
[----:B0-----:R-:W-:Y:S01]  /*01e0*/  DMUL R4, R4, 0.5 ;  /* 0x3fe0000004047828 */ /* 0x001fe20000000000 */
[----:B--2---:R-:W0:Y:S07]  /*01f0*/  F2F.F64.F32 R8, R16 ;  /* 0x0000001000087310 */ /* 0x004e2e0000201800 */
[----:B0-----:R-:W-:Y:S01]  /*0200*/  DMUL R4, R4, R8 ;  /* 0x0000000804047228 */ /* 0x001fe20000000000 */
[----:B----4-:R-:W-:Y:S08]  /*0210*/  F2F.F64.F32 R6, R18 ;  /* 0x0000001200067310 */ /* 0x010ff00000201800 */
[----:B------:R1:W0:Y:S08]  /*0220*/  F2F.F32.F64 R17, R4 ;  /* 0x0000000400117310 */ /* 0x0002300000301000 */
[----:B---3--:R-:W2:Y:S01]  /*0230*/  F2F.F64.F32 R8, R19 ;  /* 0x0000001300087310 */ /* 0x008ea20000201800 */
[----:B-1----:R-:W-:-:S04]  /*0240*/  IMAD.WIDE R4, R21, 0x8, R12 ;  /* 0x0000000815047825 */ /* 0x002fc800078e020c */
[----:B-----5:R-:W-:-:S03]  /*0250*/  IMAD.WIDE R12, R0, 0x4, R14 ;  /* 0x00000004000c7825 */ /* 0x020fc600078e020e */
[----:B0-----:R0:W1:Y:S01]  /*0260*/  F2F.F64.F32 R10, R17 ;  /* 0x00000011000a7310 */ /* 0x0010620000201800 */
[----:B--2---:R-:W-:Y:S01]  /*0270*/  DMUL R8, R8, UR14 ;  /* 0x0000000e08087c28 */ /* 0x004fe20008000000 */
[----:B0-----:R-:W0:Y:S07]  /*0280*/  LDC.64 R16, c[0x0][0x380] ;  /* 0x0000e000ff107b82 */ /* 0x001e2e0000000a00 */
[----:B------:R-:W-:Y:S01]  /*0290*/  DFMA R6, R6, UR8, R8 ;  /* 0x0000000806067c2b */ /* 0x000fe20008000008 */
[----:B-1----:R-:W-:Y:S04]  /*02a0*/  STG.E.64 desc[UR4][R4.64+0x8], R10 ;  /* 0x0000080a04007986 */ /* 0x002fe8000c101b04 */
[----:B------:R1:W-:Y:S04]  /*02b0*/  STG.E.64 desc[UR4][R4.64+0x10], R10 ;  /* 0x0000100a04007986 */ /* 0x0003e8000c101b04 */
[----:B------:R2:W-:Y:S04]  /*02c0*/  STG.E.64 desc[UR4][R4.64], R6 ;  /* 0x0000000604007986 */ /* 0x0005e8000c101b04 */
[----:B------:R3:W4:Y:S04]  /*02d0*/  LDG.E R19, desc[UR4][R12.64] ;  /* 0x000000040c137981 */ /* 0x000728000c1e1900 */
[----:B------:R-:W5:Y:S01]  /*02e0*/  LDG.E R18, desc[UR4][R2.64] ;  /* 0x0000000402127981 */ /* 0x000f62000c1e1900 */
[----:B-1----:R-:W1:Y:S08]  /*02f0*/  LDC.64 R10, c[0x0][0x3b8] ;  /* 0x0000ee00ff0a7b82 */ /* 0x002e700000000a00 */
[----:B---3--:R-:W3:Y:S01]  /*0300*/  LDC.64 R12, c[0x0][0x388] ;  /* 0x0000e200ff0c7b82 */ /* 0x008ee20000000a00 */
[----:B----4-:R-:W4:Y:S08]  /*0310*/  F2F.F64.F32 R14, R19 ;  /* 0x00000013000e7310 */ /* 0x010f300000201800 */
[----:B-----5:R-:W5:Y:S01]  /*0320*/  F2F.F64.F32 R8, R18 ;  /* 0x0000001200087310 */ /* 0x020f620000201800 */
[----:B----4-:R-:W-:-:S08]  /*0330*/  DMUL R14, R14, UR14 ;  /* 0x0000000e0e0e7c28 */ /* 0x010fd00008000000 */
[----:B-----5:R-:W-:Y:S01]  /*0340*/  DFMA R8, R8, UR8, R14 ;  /* 0x0000000808087c2b */ /* 0x020fe2000800000e */
[----:B0-----:R-:W-:-:S06]  /*0350*/  IMAD.WIDE R14, R0, 0x4, R16 ;  /* 0x00000004000e7825 */ /* 0x001fcc00078e0210 */
[----:B------:R0:W-:Y:S04]  /*0360*/  STG.E.64 desc[UR4][R4.64+0x18], R8 ;  /* 0x0000180804007986 */ /* 0x0001e8000c101b04 */
[----:B------:R-:W2:Y:S01]  /*0370*/  LDG.E R14, desc[UR4][R14.64] ;  /* 0x000000040e0e7981 */ /* 0x000ea2000c1e1900 */
[C---:B------:R-:W-:Y:S01]  /*0380*/  SHF.L.U32 R17, R0.reuse, 0x1, RZ ;  /* 0x0000000100117819 */ /* 0x040fe200000006ff */
[----:B---3--:R-:W-:-:S04]  /*0390*/  IMAD.WIDE R12, R0, 0x4, R12 ;  /* 0x00000004000c7825 */ /* 0x008fc800078e020c */
[----:B-1----:R-:W-:Y:S01]  /*03a0*/  IMAD.WIDE R10, R17, 0x8, R10 ;  /* 0x00000008110a7825 */ /* 0x002fe200078e020a */
[----:B--2---:R1:W2:Y:S02]  /*03b0*/  F2F.F64.F32 R6, R14 ;  /* 0x0000000e00067310 */ /* 0x0042a40000201800 */
[----:B-1----:R-:W1:Y:S01]  /*03c0*/  LDC.64 R14, c[0x0][0x3c0] ;  /* 0x0000f000ff0e7b82 */ /* 0x002e620000000a00 */
[----:B--2---:R-:W-:-:S07]  /*03d0*/  DMUL R6, R6, UR12 ;  /* 0x0000000c06067c28 */ /* 0x004fce0008000000 */
[----:B------:R-:W-:Y:S04]  /*03e0*/  STG.E.64 desc[UR4][R10.64], R6 ;  /* 0x000000060a007986 */ /* 0x000fe8000c101b04 */
[----:B------:R-:W0:Y:S02]  /*03f0*/  LDG.E R12, desc[UR4][R12.64] ;  /* 0x000000040c0c7981 */ /* 0x000e24000c1e1900 */
[----:B0-----:R-:W0:Y:S02]  /*0400*/  F2F.F64.F32 R4, R12 ;  /* 0x0000000c00047310 */ /* 0x001e240000201800 */
[----:B0-----:R-:W-:-:S07]  /*0410*/  DMUL R4, R4, UR12 ;  /* 0x0000000c04047c28 */ /* 0x001fce0008000000 */
[----:B------:R-:W-:Y:S04]  /*0420*/  STG.E.64 desc[UR4][R10.64+0x8], R4 ;  /* 0x000008040a007986 */ /* 0x000fe8000c101b04 */
[----:B------:R-:W2:Y:S01]  /*0430*/  LDG.E R2, desc[UR4][R2.64] ;  /* 0x0000000402027981 */ /* 0x000ea2000c1e1900 */
[----:B-1----:R-:W-:Y:S01]  /*0440*/  IMAD.WIDE R14, R0, 0x8, R14 ;  /* 0x00000008000e7825 */ /* 0x002fe200078e020e */
[----:B--2---:R-:W0:Y:S02]  /*0450*/  F2F.F64.F32 R8, R2 ;  /* 0x0000000200087310 */ /* 0x004e240000201800 */
[----:B0-----:R-:W-:-:S07]  /*0460*/  DMUL R8, R8, UR8 ;  /* 0x0000000808087c28 */ /* 0x001fce0008000000 */
[----:B------:R-:W-:Y:S01]  /*0470*/  STG.E.64 desc[UR4][R14.64], R8 ;  /* 0x000000080e007986 */ /* 0x000fe2000c101b04 */
[----:B------:R-:W-:Y:S05]  /*0480*/  EXIT ;  /* 0x000000000000794d */ /* 0x000fea0003800000 */
.L_x_21:
        /* <DEDUP_REMOVED lines=15> */
.L_x_23:


//--------------------- .nv.shared._Z19convolution1DKernelILi1ELi5EEvPfiiS0_iii --------------------------
	.section	.nv.shared._Z19convolution1DKernelILi1ELi5EEvPfiiS0_iii,"aw",@nobits
	.sectionflags	@""
	.align	4
.nv.shared._Z19convolution1DKernelILi1ELi5EEvPfiiS0_iii:
	.zero		13456


//--------------------- .nv.shared.reserved.0     --------------------------
	.section	.nv.shared.reserved.0,"aw",@nobits
	.weak		__nv_reservedSMEM_offset_0_alias
	.size		__nv_reservedSMEM_offset_0_alias, 0, 64
	.other		__nv_reservedSMEM_offset_0_alias,@"STO_CUDA_RESERVED_SHARED STV_DEFAULT"
__nv_reservedSMEM_offset_0_alias:
	.zero		0
	.zero		64


//--------------------- .nv.constant0._Z19convolution1DKernelILi1ELi5EEvPfiiS0_iii --------------------------
	.section	.nv.constant0._Z19convolution1DKernelILi1ELi5EEvPfiiS0_iii,"a",@progbits
	.sectionflags	@""
	.align	4
.nv.constant0._Z19convolution1DKernelILi1ELi5EEvPfiiS0_iii:
	.zero		932


//--------------------- .nv.constant0._Z23computePolyCoefficientsPfS_S_S_S_S_PdS0_S0_ii --------------------------
	.section	.nv.constant0._Z23computePolyCoefficientsPfS_S_S_S_S_PdS0_S0_ii,"a",@progbits
	.sectionflags	@""
	.align	4
.nv.constant0._Z23computePolyCoefficientsPfS_S_S_S_S_PdS0_S0_ii:
	.zero		976


//--------------------- SYMBOLS --------------------------

	.type		.nv.reservedSmem.offset0,@object
	.size		.nv.reservedSmem.offset0,0x4
	.type		.nv.reservedSmem.cap,@object
	.size		.nv.reservedSmem.cap,0x4
